	.target	sm_100a

	.elftype	@"ET_EXEC"


//--------------------- .note.nv.tkinfo           --------------------------
	.section	.note.nv.tkinfo,"",@"SHT_NOTE"
	.sectionflags	@"SHF_NOTE_NV_TKINFO"
	.tkinfo
        /*0018*/ 	.word	0x00000002
        /*0030*/ 	.string	""
        /*0030*/ 	.string	"ptxas"
        /*0030*/ 	.string	"Cuda compilation tools, release 13.0, V13.0.88"
        /*0030*/ 	.string	"Build cuda_13.0.r13.0/compiler.36424714_0"
        /*0030*/ 	.string	"-arch sm_100a -m 64 "



//--------------------- .note.nv.cuinfo           --------------------------
	.section	.note.nv.cuinfo,"",@"SHT_NOTE"
	.sectionflags	@"SHF_NOTE_NV_CUINFO"
        /*0018*/ 	.short	0x0002
        /*001a*/ 	.short	0x0064
        /*001c*/ 	.short	0x0082
	.zero		2


//--------------------- .nv.info                  --------------------------
	.section	.nv.info,"",@"SHT_CUDA_INFO"
	.align	4


	//----- nvinfo : EIATTR_REGCOUNT
	.align		4
        /*0000*/ 	.byte	0x04, 0x2f
        /*0002*/ 	.short	(.L_19 - .L_18)
	.align		4
.L_18:
        /*0004*/ 	.word	index@(_ZN7cutlass13device_kernelINS_4gemm6kernel13GemmUniversalIN4cute5tupleIJiiiiEEENS1_10collective13CollectiveMmaINS1_35MainloopSm100TmaUmmaWarpSpecializedILi35ELi2ELi4ENS5_IJNS4_1CILi4EEENSA_ILi1EEESC_EEEEENS5_IJNSA_ILi128EEENSA_ILi64EEENSA_ILi32EEEEEENS_6half_tENS5_IJlSC_lEEESJ_SK_NS4_8TiledMMAINS4_8MMA_AtomIJNS4_26SM100_MMA_F16BF16_2x1SM_SSISJ_SJ_fLi128ELi64ELNS4_4UMMA5MajorE0ELSP_0ELNSO_7ScaleInE0ELSQ_0EEEEEENS4_6LayoutINS5_IJSC_SC_SC_EEENS5_IJNSA_ILi0EEESV_SV_EEEEENS5_IJNS4_10UnderscoreESY_SY_EEEEENS4_18SM100_TMA_2SM_LOADENS4_14ComposedLayoutINS4_7SwizzleILi2ELi4ELi3EEENS4_18smem_ptr_flag_bitsILi16EEENST_INS5_IJNSA_ILi8EEESH_EEENS5_IJSH_SC_EEEEEEEvNS4_8identityENS4_28SM100_TMA_2SM_LOAD_MULTICASTES1B_vS1C_EENS_8epilogue10collective18CollectiveEpilogueINS1F_23Sm100TmaWarpSpecializedILi3ELi2ELi16ELb1ELb0EEEJNS5_IJSG_SG_SH_EEENS5_IJNST_ISG_SC_EENST_INS5_IJNSA_ILi16EEENSA_ILi2EEEEEENS5_IJSC_SH_EEEEEEEESJ_SK_SJ_SK_NS1F_6fusion15FusionCallbacksIS1J_NS1S_17LinearCombinationISJ_fSJ_fLNS_15FloatRoundStyleE2EEES1K_S1R_JEEENS4_5SM1004TMEM4LOAD26SM100_TMEM_LOAD_32dp32b16xENS4_13SM90_TMA_LOADENS12_INS13_ILi1ELi4ELi3EEES16_NST_INS5_IJS17_S1M_EEENS5_IJS1M_SC_EEEEEEENS4_39AutoVectorizingCopyWithAssumedAlignmentILi128EEENS4_14SM90_TMA_STOREES27_S29_S29_EEEvvEEEEvNT_6ParamsE)
        /*0008*/ 	.word	0x00000046


	//----- nvinfo : EIATTR_FRAME_SIZE
	.align		4
.L_19:
        /*000c*/ 	.byte	0x04, 0x11
        /*000e*/ 	.short	(.L_21 - .L_20)
	.align		4
.L_20:
        /*0010*/ 	.word	index@($__internal_2_$__cuda_sm10x_tcgen05_guardrail_trap_unallocated_columns_being_dealloced)
        /*0014*/ 	.word	0x00000000


	//----- nvinfo : EIATTR_FRAME_SIZE
	.align		4
.L_21:
        /*0018*/ 	.byte	0x04, 0x11
        /*001a*/ 	.short	(.L_23 - .L_22)
	.align		4
.L_22:
        /*001c*/ 	.word	index@($__internal_1_$__cuda_sm10x_tcgen05_guardrail_trap_phase_invalid_during_alloc)
        /*0020*/ 	.word	0x00000000


	//----- nvinfo : EIATTR_FRAME_SIZE
	.align		4
.L_23:
        /*0024*/ 	.byte	0x04, 0x11
        /*0026*/ 	.short	(.L_25 - .L_24)
	.align		4
.L_24:
        /*0028*/ 	.word	index@($__internal_0_$__cuda_sm10x_tcgen05_guardrail_trap_col_being_dealloced_not_returned_by_alloc)
        /*002c*/ 	.word	0x00000000


	//----- nvinfo : EIATTR_FRAME_SIZE
	.align		4
.L_25:
        /*0030*/ 	.byte	0x04, 0x11
        /*0032*/ 	.short	(.L_27 - .L_26)
	.align		4
.L_26:
        /*0034*/ 	.word	index@(_ZN7cutlass13device_kernelINS_4gemm6kernel13GemmUniversalIN4cute5tupleIJiiiiEEENS1_10collective13CollectiveMmaINS1_35MainloopSm100TmaUmmaWarpSpecializedILi35ELi2ELi4ENS5_IJNS4_1CILi4EEENSA_ILi1EEESC_EEEEENS5_IJNSA_ILi128EEENSA_ILi64EEENSA_ILi32EEEEEENS_6half_tENS5_IJlSC_lEEESJ_SK_NS4_8TiledMMAINS4_8MMA_AtomIJNS4_26SM100_MMA_F16BF16_2x1SM_SSISJ_SJ_fLi128ELi64ELNS4_4UMMA5MajorE0ELSP_0ELNSO_7ScaleInE0ELSQ_0EEEEEENS4_6LayoutINS5_IJSC_SC_SC_EEENS5_IJNSA_ILi0EEESV_SV_EEEEENS5_IJNS4_10UnderscoreESY_SY_EEEEENS4_18SM100_TMA_2SM_LOADENS4_14ComposedLayoutINS4_7SwizzleILi2ELi4ELi3EEENS4_18smem_ptr_flag_bitsILi16EEENST_INS5_IJNSA_ILi8EEESH_EEENS5_IJSH_SC_EEEEEEEvNS4_8identityENS4_28SM100_TMA_2SM_LOAD_MULTICASTES1B_vS1C_EENS_8epilogue10collective18CollectiveEpilogueINS1F_23Sm100TmaWarpSpecializedILi3ELi2ELi16ELb1ELb0EEEJNS5_IJSG_SG_SH_EEENS5_IJNST_ISG_SC_EENST_INS5_IJNSA_ILi16EEENSA_ILi2EEEEEENS5_IJSC_SH_EEEEEEEESJ_SK_SJ_SK_NS1F_6fusion15FusionCallbacksIS1J_NS1S_17LinearCombinationISJ_fSJ_fLNS_15FloatRoundStyleE2EEES1K_S1R_JEEENS4_5SM1004TMEM4LOAD26SM100_TMEM_LOAD_32dp32b16xENS4_13SM90_TMA_LOADENS12_INS13_ILi1ELi4ELi3EEES16_NST_INS5_IJS17_S1M_EEENS5_IJS1M_SC_EEEEEEENS4_39AutoVectorizingCopyWithAssumedAlignmentILi128EEENS4_14SM90_TMA_STOREES27_S29_S29_EEEvvEEEEvNT_6ParamsE)
        /*0038*/ 	.word	0x00000000


	//----- nvinfo : EIATTR_MIN_STACK_SIZE
	.align		4
.L_27:
        /*003c*/ 	.byte	0x04, 0x12
        /*003e*/ 	.short	(.L_29 - .L_28)
	.align		4
.L_28:
        /*0040*/ 	.word	index@(_ZN7cutlass13device_kernelINS_4gemm6kernel13GemmUniversalIN4cute5tupleIJiiiiEEENS1_10collective13CollectiveMmaINS1_35MainloopSm100TmaUmmaWarpSpecializedILi35ELi2ELi4ENS5_IJNS4_1CILi4EEENSA_ILi1EEESC_EEEEENS5_IJNSA_ILi128EEENSA_ILi64EEENSA_ILi32EEEEEENS_6half_tENS5_IJlSC_lEEESJ_SK_NS4_8TiledMMAINS4_8MMA_AtomIJNS4_26SM100_MMA_F16BF16_2x1SM_SSISJ_SJ_fLi128ELi64ELNS4_4UMMA5MajorE0ELSP_0ELNSO_7ScaleInE0ELSQ_0EEEEEENS4_6LayoutINS5_IJSC_SC_SC_EEENS5_IJNSA_ILi0EEESV_SV_EEEEENS5_IJNS4_10UnderscoreESY_SY_EEEEENS4_18SM100_TMA_2SM_LOADENS4_14ComposedLayoutINS4_7SwizzleILi2ELi4ELi3EEENS4_18smem_ptr_flag_bitsILi16EEENST_INS5_IJNSA_ILi8EEESH_EEENS5_IJSH_SC_EEEEEEEvNS4_8identityENS4_28SM100_TMA_2SM_LOAD_MULTICASTES1B_vS1C_EENS_8epilogue10collective18CollectiveEpilogueINS1F_23Sm100TmaWarpSpecializedILi3ELi2ELi16ELb1ELb0EEEJNS5_IJSG_SG_SH_EEENS5_IJNST_ISG_SC_EENST_INS5_IJNSA_ILi16EEENSA_ILi2EEEEEENS5_IJSC_SH_EEEEEEEESJ_SK_SJ_SK_NS1F_6fusion15FusionCallbacksIS1J_NS1S_17LinearCombinationISJ_fSJ_fLNS_15FloatRoundStyleE2EEES1K_S1R_JEEENS4_5SM1004TMEM4LOAD26SM100_TMEM_LOAD_32dp32b16xENS4_13SM90_TMA_LOADENS12_INS13_ILi1ELi4ELi3EEES16_NST_INS5_IJS17_S1M_EEENS5_IJS1M_SC_EEEEEEENS4_39AutoVectorizingCopyWithAssumedAlignmentILi128EEENS4_14SM90_TMA_STOREES27_S29_S29_EEEvvEEEEvNT_6ParamsE)
        /*0044*/ 	.word	0x00000000
.L_29:


//--------------------- .nv.compat                --------------------------
	.section	.nv.compat,"",@"SHT_CUDA_COMPAT_INFO"
	.align	4
        /*0000*/ 	.byte	0x02, 0x09, 0x01, 0x00, 0x02, 0x02, 0x02, 0x00, 0x02, 0x05, 0x05, 0x00, 0x03, 0x07, 0x01, 0x01
        /*0010*/ 	.byte	0x02, 0x03, 0x01, 0x00, 0x02, 0x06, 0x01, 0x00, 0x04, 0x0b, 0x08, 0x00, 0x09, 0x00, 0x00, 0x00
        /*0020*/ 	.byte	0x00, 0x00, 0x00, 0x00


//--------------------- .nv.info._ZN7cutlass13device_kernelINS_4gemm6kernel13GemmUniversalIN4cute5tupleIJiiiiEEENS1_10collective13CollectiveMmaINS1_35MainloopSm100TmaUmmaWarpSpecializedILi35ELi2ELi4ENS5_IJNS4_1CILi4EEENSA_ILi1EEESC_EEEEENS5_IJNSA_ILi128EEENSA_ILi64EEENSA_ILi32EEEEEENS_6half_tENS5_IJlSC_lEEESJ_SK_NS4_8TiledMMAINS4_8MMA_AtomIJNS4_26SM100_MMA_F16BF16_2x1SM_SSISJ_SJ_fLi128ELi64ELNS4_4UMMA5MajorE0ELSP_0ELNSO_7ScaleInE0ELSQ_0EEEEEENS4_6LayoutINS5_IJSC_SC_SC_EEENS5_IJNSA_ILi0EEESV_SV_EEEEENS5_IJNS4_10UnderscoreESY_SY_EEEEENS4_18SM100_TMA_2SM_LOADENS4_14ComposedLayoutINS4_7SwizzleILi2ELi4ELi3EEENS4_18smem_ptr_flag_bitsILi16EEENST_INS5_IJNSA_ILi8EEESH_EEENS5_IJSH_SC_EEEEEEEvNS4_8identityENS4_28SM100_TMA_2SM_LOAD_MULTICASTES1B_vS1C_EENS_8epilogue10collective18CollectiveEpilogueINS1F_23Sm100TmaWarpSpecializedILi3ELi2ELi16ELb1ELb0EEEJNS5_IJSG_SG_SH_EEENS5_IJNST_ISG_SC_EENST_INS5_IJNSA_ILi16EEENSA_ILi2EEEEEENS5_IJSC_SH_EEEEEEEESJ_SK_SJ_SK_NS1F_6fusion15FusionCallbacksIS1J_NS1S_17LinearCombinationISJ_fSJ_fLNS_15FloatRoundStyleE2EEES1K_S1R_JEEENS4_5SM1004TMEM4LOAD26SM100_TMEM_LOAD_32dp32b16xENS4_13SM90_TMA_LOADENS12_INS13_ILi1ELi4ELi3EEES16_NST_INS5_IJS17_S1M_EEENS5_IJS1M_SC_EEEEEEENS4_39AutoVectorizingCopyWithAssumedAlignmentILi128EEENS4_14SM90_TMA_STOREES27_S29_S29_EEEvvEEEEvNT_6ParamsE --------------------------
	.section	.nv.info._ZN7cutlass13device_kernelINS_4gemm6kernel13GemmUniversalIN4cute5tupleIJiiiiEEENS1_10collective13CollectiveMmaINS1_35MainloopSm100TmaUmmaWarpSpecializedILi35ELi2ELi4ENS5_IJNS4_1CILi4EEENSA_ILi1EEESC_EEEEENS5_IJNSA_ILi128EEENSA_ILi64EEENSA_ILi32EEEEEENS_6half_tENS5_IJlSC_lEEESJ_SK_NS4_8TiledMMAINS4_8MMA_AtomIJNS4_26SM100_MMA_F16BF16_2x1SM_SSISJ_SJ_fLi128ELi64ELNS4_4UMMA5MajorE0ELSP_0ELNSO_7ScaleInE0ELSQ_0EEEEEENS4_6LayoutINS5_IJSC_SC_SC_EEENS5_IJNSA_ILi0EEESV_SV_EEEEENS5_IJNS4_10UnderscoreESY_SY_EEEEENS4_18SM100_TMA_2SM_LOADENS4_14ComposedLayoutINS4_7SwizzleILi2ELi4ELi3EEENS4_18smem_ptr_flag_bitsILi16EEENST_INS5_IJNSA_ILi8EEESH_EEENS5_IJSH_SC_EEEEEEEvNS4_8identityENS4_28SM100_TMA_2SM_LOAD_MULTICASTES1B_vS1C_EENS_8epilogue10collective18CollectiveEpilogueINS1F_23Sm100TmaWarpSpecializedILi3ELi2ELi16ELb1ELb0EEEJNS5_IJSG_SG_SH_EEENS5_IJNST_ISG_SC_EENST_INS5_IJNSA_ILi16EEENSA_ILi2EEEEEENS5_IJSC_SH_EEEEEEEESJ_SK_SJ_SK_NS1F_6fusion15FusionCallbacksIS1J_NS1S_17LinearCombinationISJ_fSJ_fLNS_15FloatRoundStyleE2EEES1K_S1R_JEEENS4_5SM1004TMEM4LOAD26SM100_TMEM_LOAD_32dp32b16xENS4_13SM90_TMA_LOADENS12_INS13_ILi1ELi4ELi3EEES16_NST_INS5_IJS17_S1M_EEENS5_IJS1M_SC_EEEEEEENS4_39AutoVectorizingCopyWithAssumedAlignmentILi128EEENS4_14SM90_TMA_STOREES27_S29_S29_EEEvvEEEEvNT_6ParamsE,"",@"SHT_CUDA_INFO"
	.sectionflags	@""
	.align	4


	//----- nvinfo : EIATTR_CUDA_API_VERSION
	.align		4
        /*0000*/ 	.byte	0x04, 0x37
        /*0002*/ 	.short	(.L_31 - .L_30)
.L_30:
        /*0004*/ 	.word	0x00000082


	//----- nvinfo : EIATTR_KPARAM_INFO
	.align		4
.L_31:
        /*0008*/ 	.byte	0x04, 0x17
        /*000a*/ 	.short	(.L_33 - .L_32)
.L_32:
        /*000c*/ 	.word	0x00000000
        /*0010*/ 	.short	0x0000
        /*0012*/ 	.short	0x0000
        /*0014*/ 	.byte	0x00, 0xf0, 0x01, 0x20


	//----- nvinfo : EIATTR_AT_ENTRY_FRAGMENTS
	.align		4
.L_33:
        /*0018*/ 	.byte	0x04, 0x4f
        /*001a*/ 	.short	(.L_35 - .L_34)


	//   ....[0]....
.L_34:
        /*001c*/ 	.word	0x00000007


	//----- nvinfo : EIATTR_RESERVED_SMEM_USED
	.align		4
.L_35:
        /*0020*/ 	.byte	0x01, 0x41
	.zero		2


	//----- nvinfo : EIATTR_SPARSE_MMA_MASK
	.align		4
        /*0024*/ 	.byte	0x03, 0x50
        /*0026*/ 	.short	0x0000


	//----- nvinfo : EIATTR_TCGEN05_2CTA_USED
	.align		4
        /*0028*/ 	.byte	0x01, 0x52
	.zero		2


	//----- nvinfo : EIATTR_MAXREG_COUNT
	.align		4
        /*002c*/ 	.byte	0x03, 0x1b
        /*002e*/ 	.short	0x00ff


	//----- nvinfo : EIATTR_NUM_BARRIERS
	.align		4
        /*0030*/ 	.byte	0x02, 0x4c
        /*0032*/ 	.byte	0x07
	.zero		1


	//----- nvinfo : EIATTR_EXTERNS
	.align		4
        /*0034*/ 	.byte	0x04, 0x0f
        /*0036*/ 	.short	(.L_37 - .L_36)


	//   ....[0]....
	.align		4
.L_36:
        /*0038*/ 	.word	index@(__assertfail)


	//----- nvinfo : EIATTR_MERCURY_ISA_VERSION
	.align		4
.L_37:
        /*003c*/ 	.byte	0x03, 0x5f
        /*003e*/ 	.short	0x0101


	//----- nvinfo : EIATTR_INT_WARP_WIDE_INSTR_OFFSETS
	.align		4
        /*0040*/ 	.byte	0x04, 0x31
        /*0042*/ 	.short	(.L_39 - .L_38)


	//   ....[0]....
.L_38:
        /*0044*/ 	.word	0x000011d0


	//   ....[1]....
        /*0048*/ 	.word	0x00001280


	//   ....[2]....
        /*004c*/ 	.word	0x00005810


	//   ....[3]....
        /*0050*/ 	.word	0x00005840


	//   ....[4]....
        /*0054*/ 	.word	0x00005860


	//   ....[5]....
        /*0058*/ 	.word	0x000063f0


	//   ....[6]....
        /*005c*/ 	.word	0x00006550


	//   ....[7]....
        /*0060*/ 	.word	0x00006600


	//   ....[8]....
        /*0064*/ 	.word	0x00006710


	//   ....[9]....
        /*0068*/ 	.word	0x00006840


	//   ....[10]....
        /*006c*/ 	.word	0x000068e0


	//----- nvinfo : EIATTR_COOP_GROUP_MASK_REGIDS
	.align		4
.L_39:
        /*0070*/ 	.byte	0x04, 0x29
        /*0072*/ 	.short	(.L_41 - .L_40)


	//   ....[0]....
.L_40:
        /*0074*/ 	.word	0xffffffff


	//   ....[1]....
        /*0078*/ 	.word	0xffffffff


	//   ....[2]....
        /*007c*/ 	.word	0xffffffff


	//   ....[3]....
        /*0080*/ 	.word	0xffffffff


	//   ....[4]....
        /*0084*/ 	.word	0xffffffff


	//   ....[5]....
        /*0088*/ 	.word	0xffffffff


	//   ....[6]....
        /*008c*/ 	.word	0xffffffff


	//   ....[7]....
        /*0090*/ 	.word	0xffffffff


	//   ....[8]....
        /*0094*/ 	.word	0xffffffff


	//   ....[9]....
        /*0098*/ 	.word	0xffffffff


	//   ....[10]....
        /*009c*/ 	.word	0xffffffff


	//   ....[11]....
        /*00a0*/ 	.word	0xffffffff


	//   ....[12]....
        /*00a4*/ 	.word	0xffffffff


	//   ....[13]....
        /*00a8*/ 	.word	0xffffffff


	//----- nvinfo : EIATTR_COOP_GROUP_INSTR_OFFSETS
	.align		4
.L_41:
        /*00ac*/ 	.byte	0x04, 0x28
        /*00ae*/ 	.short	(.L_43 - .L_42)


	//   ....[0]....
.L_42:
        /*00b0*/ 	.word	0x000000b0


	//   ....[1]....
        /*00b4*/ 	.word	0x00000520


	//   ....[2]....
        /*00b8*/ 	.word	0x00000b00


	//   ....[3]....
        /*00bc*/ 	.word	0x00000c80


	//   ....[4]....
        /*00c0*/ 	.word	0x00000d80


	//   ....[5]....
        /*00c4*/ 	.word	0x00000ef0


	//   ....[6]....
        /*00c8*/ 	.word	0x00001090


	//   ....[7]....
        /*00cc*/ 	.word	0x000012f0


	//   ....[8]....
        /*00d0*/ 	.word	0x00002670


	//   ....[9]....
        /*00d4*/ 	.word	0x000046d0


	//   ....[10]....
        /*00d8*/ 	.word	0x00004ba0


	//   ....[11]....
        /*00dc*/ 	.word	0x00004bd0


	//   ....[12]....
        /*00e0*/ 	.word	0x00005710


	//   ....[13]....
        /*00e4*/ 	.word	0x00005920


	//----- nvinfo : EIATTR_VRC_CTA_INIT_COUNT
	.align		4
.L_43:
        /*00e8*/ 	.byte	0x02, 0x4a
        /*00ea*/ 	.byte	0x80
	.zero		1


	//----- nvinfo : EIATTR_SYSCALL_OFFSETS
	.align		4
        /*00ec*/ 	.byte	0x04, 0x46
        /*00ee*/ 	.short	(.L_45 - .L_44)


	//   ....[0]....
.L_44:
        /*00f0*/ 	.word	0x00007570


	//   ....[1]....
        /*00f4*/ 	.word	0x00007660


	//   ....[2]....
        /*00f8*/ 	.word	0x00007e80


	//   ....[3]....
        /*00fc*/ 	.word	0x00008810


	//----- nvinfo : EIATTR_MBARRIER_INSTR_OFFSETS
	.align		4
.L_45:
        /*0100*/ 	.byte	0x04, 0x39
        /*0102*/ 	.short	(.L_47 - .L_46)


	//   ....[0]....
.L_46:
        /*0104*/ 	.word	0x00000680
        /*0108*/ 	.word	0x000000ff
        /*010c*/ 	.word	0x00000000
        /*0110*/ 	.short	0x0100
        /*0112*/ 	.byte	0x04
	.zero		1


	//   ....[1]....
        /*0114*/ 	.word	0x00000690
        /*0118*/ 	.word	0x000000ff
        /*011c*/ 	.word	0x00000118
        /*0120*/ 	.short	0x0100
        /*0122*/ 	.byte	0x04
	.zero		1


	//   ....[2]....
        /*0124*/ 	.word	0x000006a0
        /*0128*/ 	.word	0x000000ff
        /*012c*/ 	.word	0x00000008
        /*0130*/ 	.short	0x0100
        /*0132*/ 	.byte	0x04
	.zero		1


	//   ....[3]....
        /*0134*/ 	.word	0x000006b0
        /*0138*/ 	.word	0x000000ff
        /*013c*/ 	.word	0x00000120
        /*0140*/ 	.short	0x0100
        /*0142*/ 	.byte	0x04
	.zero		1


	//   ....[4]....
        /*0144*/ 	.word	0x000006c0
        /*0148*/ 	.word	0x000000ff
        /*014c*/ 	.word	0x00000010
        /*0150*/ 	.short	0x0100
        /*0152*/ 	.byte	0x04
	.zero		1


	//   ....[5]....
        /*0154*/ 	.word	0x000006d0
        /*0158*/ 	.word	0x000000ff
        /*015c*/ 	.word	0x00000128
        /*0160*/ 	.short	0x0100
        /*0162*/ 	.byte	0x04
	.zero		1


	//   ....[6]....
        /*0164*/ 	.word	0x000006e0
        /*0168*/ 	.word	0x000000ff
        /*016c*/ 	.word	0x00000018
        /*0170*/ 	.short	0x0100
        /*0172*/ 	.byte	0x04
	.zero		1


	//   ....[7]....
        /*0174*/ 	.word	0x000006f0
        /*0178*/ 	.word	0x000000ff
        /*017c*/ 	.word	0x00000130
        /*0180*/ 	.short	0x0100
        /*0182*/ 	.byte	0x04
	.zero		1


	//   ....[8]....
        /*0184*/ 	.word	0x00000700
        /*0188*/ 	.word	0x000000ff
        /*018c*/ 	.word	0x00000020
        /*0190*/ 	.short	0x0100
        /*0192*/ 	.byte	0x04
	.zero		1


	//   ....[9]....
        /*0194*/ 	.word	0x00000710
        /*0198*/ 	.word	0x000000ff
        /*019c*/ 	.word	0x00000138
        /*01a0*/ 	.short	0x0100
        /*01a2*/ 	.byte	0x04
	.zero		1


	//   ....[10]....
        /*01a4*/ 	.word	0x00000720
        /*01a8*/ 	.word	0x000000ff
        /*01ac*/ 	.word	0x00000028
        /*01b0*/ 	.short	0x0100
        /*01b2*/ 	.byte	0x04
	.zero		1


	//   ....[11]....
        /*01b4*/ 	.word	0x00000730
        /*01b8*/ 	.word	0x000000ff
        /*01bc*/ 	.word	0x00000140
        /*01c0*/ 	.short	0x0100
        /*01c2*/ 	.byte	0x04
	.zero		1


	//   ....[12]....
        /*01c4*/ 	.word	0x00000740
        /*01c8*/ 	.word	0x000000ff
        /*01cc*/ 	.word	0x00000030
        /*01d0*/ 	.short	0x0100
        /*01d2*/ 	.byte	0x04
	.zero		1


	//   ....[13]....
        /*01d4*/ 	.word	0x00000750
        /*01d8*/ 	.word	0x000000ff
        /*01dc*/ 	.word	0x00000148
        /*01e0*/ 	.short	0x0100
        /*01e2*/ 	.byte	0x04
	.zero		1


	//   ....[14]....
        /*01e4*/ 	.word	0x00000760
        /*01e8*/ 	.word	0x000000ff
        /*01ec*/ 	.word	0x00000038
        /*01f0*/ 	.short	0x0100
        /*01f2*/ 	.byte	0x04
	.zero		1


	//   ....[15]....
        /*01f4*/ 	.word	0x00000770
        /*01f8*/ 	.word	0x000000ff
        /*01fc*/ 	.word	0x00000150
        /*0200*/ 	.short	0x0100
        /*0202*/ 	.byte	0x04
	.zero		1


	//   ....[16]....
        /*0204*/ 	.word	0x00000780
        /*0208*/ 	.word	0x000000ff
        /*020c*/ 	.word	0x00000040
        /*0210*/ 	.short	0x0100
        /*0212*/ 	.byte	0x04
	.zero		1


	//   ....[17]....
        /*0214*/ 	.word	0x00000790
        /*0218*/ 	.word	0x000000ff
        /*021c*/ 	.word	0x00000158
        /*0220*/ 	.short	0x0100
        /*0222*/ 	.byte	0x04
	.zero		1


	//   ....[18]....
        /*0224*/ 	.word	0x000007a0
        /*0228*/ 	.word	0x000000ff
        /*022c*/ 	.word	0x00000048
        /*0230*/ 	.short	0x0100
        /*0232*/ 	.byte	0x04
	.zero		1


	//   ....[19]....
        /*0234*/ 	.word	0x000007b0
        /*0238*/ 	.word	0x000000ff
        /*023c*/ 	.word	0x00000160
        /*0240*/ 	.short	0x0100
        /*0242*/ 	.byte	0x04
	.zero		1


	//   ....[20]....
        /*0244*/ 	.word	0x000007c0
        /*0248*/ 	.word	0x000000ff
        /*024c*/ 	.word	0x00000050
        /*0250*/ 	.short	0x0100
        /*0252*/ 	.byte	0x04
	.zero		1


	//   ....[21]....
        /*0254*/ 	.word	0x000007d0
        /*0258*/ 	.word	0x000000ff
        /*025c*/ 	.word	0x00000168
        /*0260*/ 	.short	0x0100
        /*0262*/ 	.byte	0x04
	.zero		1


	//   ....[22]....
        /*0264*/ 	.word	0x000007e0
        /*0268*/ 	.word	0x000000ff
        /*026c*/ 	.word	0x00000058
        /*0270*/ 	.short	0x0100
        /*0272*/ 	.byte	0x04
	.zero		1


	//   ....[23]....
        /*0274*/ 	.word	0x000007f0
        /*0278*/ 	.word	0x000000ff
        /*027c*/ 	.word	0x00000170
        /*0280*/ 	.short	0x0100
        /*0282*/ 	.byte	0x04
	.zero		1


	//   ....[24]....
        /*0284*/ 	.word	0x00000800
        /*0288*/ 	.word	0x000000ff
        /*028c*/ 	.word	0x00000060
        /*0290*/ 	.short	0x0100
        /*0292*/ 	.byte	0x04
	.zero		1


	//   ....[25]....
        /*0294*/ 	.word	0x00000810
        /*0298*/ 	.word	0x000000ff
        /*029c*/ 	.word	0x00000178
        /*02a0*/ 	.short	0x0100
        /*02a2*/ 	.byte	0x04
	.zero		1


	//   ....[26]....
        /*02a4*/ 	.word	0x00000820
        /*02a8*/ 	.word	0x000000ff
        /*02ac*/ 	.word	0x00000068
        /*02b0*/ 	.short	0x0100
        /*02b2*/ 	.byte	0x04
	.zero		1


	//   ....[27]....
        /*02b4*/ 	.word	0x00000830
        /*02b8*/ 	.word	0x000000ff
        /*02bc*/ 	.word	0x00000180
        /*02c0*/ 	.short	0x0100
        /*02c2*/ 	.byte	0x04
	.zero		1


	//   ....[28]....
        /*02c4*/ 	.word	0x00000840
        /*02c8*/ 	.word	0x000000ff
        /*02cc*/ 	.word	0x00000070
        /*02d0*/ 	.short	0x0100
        /*02d2*/ 	.byte	0x04
	.zero		1


	//   ....[29]....
        /*02d4*/ 	.word	0x00000850
        /*02d8*/ 	.word	0x000000ff
        /*02dc*/ 	.word	0x00000188
        /*02e0*/ 	.short	0x0100
        /*02e2*/ 	.byte	0x04
	.zero		1


	//   ....[30]....
        /*02e4*/ 	.word	0x00000860
        /*02e8*/ 	.word	0x000000ff
        /*02ec*/ 	.word	0x00000078
        /*02f0*/ 	.short	0x0100
        /*02f2*/ 	.byte	0x04
	.zero		1


	//   ....[31]....
        /*02f4*/ 	.word	0x00000870
        /*02f8*/ 	.word	0x000000ff
        /*02fc*/ 	.word	0x00000190
        /*0300*/ 	.short	0x0100
        /*0302*/ 	.byte	0x04
	.zero		1


	//   ....[32]....
        /*0304*/ 	.word	0x00000880
        /*0308*/ 	.word	0x000000ff
        /*030c*/ 	.word	0x00000080
        /*0310*/ 	.short	0x0100
        /*0312*/ 	.byte	0x04
	.zero		1


	//   ....[33]....
        /*0314*/ 	.word	0x00000890
        /*0318*/ 	.word	0x000000ff
        /*031c*/ 	.word	0x00000198
        /*0320*/ 	.short	0x0100
        /*0322*/ 	.byte	0x04
	.zero		1


	//   ....[34]....
        /*0324*/ 	.word	0x000008a0
        /*0328*/ 	.word	0x000000ff
        /*032c*/ 	.word	0x00000088
        /*0330*/ 	.short	0x0100
        /*0332*/ 	.byte	0x04
	.zero		1


	//   ....[35]....
        /*0334*/ 	.word	0x000008b0
        /*0338*/ 	.word	0x000000ff
        /*033c*/ 	.word	0x000001a0
        /*0340*/ 	.short	0x0100
        /*0342*/ 	.byte	0x04
	.zero		1


	//   ....[36]....
        /*0344*/ 	.word	0x000008c0
        /*0348*/ 	.word	0x000000ff
        /*034c*/ 	.word	0x00000090
        /*0350*/ 	.short	0x0100
        /*0352*/ 	.byte	0x04
	.zero		1


	//   ....[37]....
        /*0354*/ 	.word	0x000008d0
        /*0358*/ 	.word	0x000000ff
        /*035c*/ 	.word	0x000001a8
        /*0360*/ 	.short	0x0100
        /*0362*/ 	.byte	0x04
	.zero		1


	//   ....[38]....
        /*0364*/ 	.word	0x000008e0
        /*0368*/ 	.word	0x000000ff
        /*036c*/ 	.word	0x00000098
        /*0370*/ 	.short	0x0100
        /*0372*/ 	.byte	0x04
	.zero		1


	//   ....[39]....
        /*0374*/ 	.word	0x000008f0
        /*0378*/ 	.word	0x000000ff
        /*037c*/ 	.word	0x000001b0
        /*0380*/ 	.short	0x0100
        /*0382*/ 	.byte	0x04
	.zero		1


	//   ....[40]....
        /*0384*/ 	.word	0x00000900
        /*0388*/ 	.word	0x000000ff
        /*038c*/ 	.word	0x000000a0
        /*0390*/ 	.short	0x0100
        /*0392*/ 	.byte	0x04
	.zero		1


	//   ....[41]....
        /*0394*/ 	.word	0x00000910
        /*0398*/ 	.word	0x000000ff
        /*039c*/ 	.word	0x000001b8
        /*03a0*/ 	.short	0x0100
        /*03a2*/ 	.byte	0x04
	.zero		1


	//   ....[42]....
        /*03a4*/ 	.word	0x00000920
        /*03a8*/ 	.word	0x000000ff
        /*03ac*/ 	.word	0x000000a8
        /*03b0*/ 	.short	0x0100
        /*03b2*/ 	.byte	0x04
	.zero		1


	//   ....[43]....
        /*03b4*/ 	.word	0x00000930
        /*03b8*/ 	.word	0x000000ff
        /*03bc*/ 	.word	0x000001c0
        /*03c0*/ 	.short	0x0100
        /*03c2*/ 	.byte	0x04
	.zero		1


	//   ....[44]....
        /*03c4*/ 	.word	0x00000940
        /*03c8*/ 	.word	0x000000ff
        /*03cc*/ 	.word	0x000000b0
        /*03d0*/ 	.short	0x0100
        /*03d2*/ 	.byte	0x04
	.zero		1


	//   ....[45]....
        /*03d4*/ 	.word	0x00000950
        /*03d8*/ 	.word	0x000000ff
        /*03dc*/ 	.word	0x000001c8
        /*03e0*/ 	.short	0x0100
        /*03e2*/ 	.byte	0x04
	.zero		1


	//   ....[46]....
        /*03e4*/ 	.word	0x00000960
        /*03e8*/ 	.word	0x000000ff
        /*03ec*/ 	.word	0x000000b8
        /*03f0*/ 	.short	0x0100
        /*03f2*/ 	.byte	0x04
	.zero		1


	//   ....[47]....
        /*03f4*/ 	.word	0x00000970
        /*03f8*/ 	.word	0x000000ff
        /*03fc*/ 	.word	0x000001d0
        /*0400*/ 	.short	0x0100
        /*0402*/ 	.byte	0x04
	.zero		1


	//   ....[48]....
        /*0404*/ 	.word	0x00000980
        /*0408*/ 	.word	0x000000ff
        /*040c*/ 	.word	0x000000c0
        /*0410*/ 	.short	0x0100
        /*0412*/ 	.byte	0x04
	.zero		1


	//   ....[49]....
        /*0414*/ 	.word	0x00000990
        /*0418*/ 	.word	0x000000ff
        /*041c*/ 	.word	0x000001d8
        /*0420*/ 	.short	0x0100
        /*0422*/ 	.byte	0x04
	.zero		1


	//   ....[50]....
        /*0424*/ 	.word	0x000009a0
        /*0428*/ 	.word	0x000000ff
        /*042c*/ 	.word	0x000000c8
        /*0430*/ 	.short	0x0100
        /*0432*/ 	.byte	0x04
	.zero		1


	//   ....[51]....
        /*0434*/ 	.word	0x000009b0
        /*0438*/ 	.word	0x000000ff
        /*043c*/ 	.word	0x000001e0
        /*0440*/ 	.short	0x0100
        /*0442*/ 	.byte	0x04
	.zero		1


	//   ....[52]....
        /*0444*/ 	.word	0x000009c0
        /*0448*/ 	.word	0x000000ff
        /*044c*/ 	.word	0x000000d0
        /*0450*/ 	.short	0x0100
        /*0452*/ 	.byte	0x04
	.zero		1


	//   ....[53]....
        /*0454*/ 	.word	0x000009d0
        /*0458*/ 	.word	0x000000ff
        /*045c*/ 	.word	0x000001e8
        /*0460*/ 	.short	0x0100
        /*0462*/ 	.byte	0x04
	.zero		1


	//   ....[54]....
        /*0464*/ 	.word	0x000009e0
        /*0468*/ 	.word	0x000000ff
        /*046c*/ 	.word	0x000000d8
        /*0470*/ 	.short	0x0100
        /*0472*/ 	.byte	0x04
	.zero		1


	//   ....[55]....
        /*0474*/ 	.word	0x000009f0
        /*0478*/ 	.word	0x000000ff
        /*047c*/ 	.word	0x000001f0
        /*0480*/ 	.short	0x0100
        /*0482*/ 	.byte	0x04
	.zero		1


	//   ....[56]....
        /*0484*/ 	.word	0x00000a00
        /*0488*/ 	.word	0x000000ff
        /*048c*/ 	.word	0x000000e0
        /*0490*/ 	.short	0x0100
        /*0492*/ 	.byte	0x04
	.zero		1


	//   ....[57]....
        /*0494*/ 	.word	0x00000a10
        /*0498*/ 	.word	0x000000ff
        /*049c*/ 	.word	0x000001f8
        /*04a0*/ 	.short	0x0100
        /*04a2*/ 	.byte	0x04
	.zero		1


	//   ....[58]....
        /*04a4*/ 	.word	0x00000a20
        /*04a8*/ 	.word	0x000000ff
        /*04ac*/ 	.word	0x000000e8
        /*04b0*/ 	.short	0x0100
        /*04b2*/ 	.byte	0x04
	.zero		1


	//   ....[59]....
        /*04b4*/ 	.word	0x00000a30
        /*04b8*/ 	.word	0x000000ff
        /*04bc*/ 	.word	0x00000200
        /*04c0*/ 	.short	0x0100
        /*04c2*/ 	.byte	0x04
	.zero		1


	//   ....[60]....
        /*04c4*/ 	.word	0x00000a40
        /*04c8*/ 	.word	0x000000ff
        /*04cc*/ 	.word	0x000000f0
        /*04d0*/ 	.short	0x0100
        /*04d2*/ 	.byte	0x04
	.zero		1


	//   ....[61]....
        /*04d4*/ 	.word	0x00000a50
        /*04d8*/ 	.word	0x000000ff
        /*04dc*/ 	.word	0x00000208
        /*04e0*/ 	.short	0x0100
        /*04e2*/ 	.byte	0x04
	.zero		1


	//   ....[62]....
        /*04e4*/ 	.word	0x00000a60
        /*04e8*/ 	.word	0x000000ff
        /*04ec*/ 	.word	0x000000f8
        /*04f0*/ 	.short	0x0100
        /*04f2*/ 	.byte	0x04
	.zero		1


	//   ....[63]....
        /*04f4*/ 	.word	0x00000a70
        /*04f8*/ 	.word	0x000000ff
        /*04fc*/ 	.word	0x00000210
        /*0500*/ 	.short	0x0100
        /*0502*/ 	.byte	0x04
	.zero		1


	//   ....[64]....
        /*0504*/ 	.word	0x00000a80
        /*0508*/ 	.word	0x000000ff
        /*050c*/ 	.word	0x00000100
        /*0510*/ 	.short	0x0100
        /*0512*/ 	.byte	0x04
	.zero		1


	//   ....[65]....
        /*0514*/ 	.word	0x00000a90
        /*0518*/ 	.word	0x000000ff
        /*051c*/ 	.word	0x00000218
        /*0520*/ 	.short	0x0100
        /*0522*/ 	.byte	0x04
	.zero		1


	//   ....[66]....
        /*0524*/ 	.word	0x00000aa0
        /*0528*/ 	.word	0x000000ff
        /*052c*/ 	.word	0x00000108
        /*0530*/ 	.short	0x0100
        /*0532*/ 	.byte	0x04
	.zero		1


	//   ....[67]....
        /*0534*/ 	.word	0x00000ab0
        /*0538*/ 	.word	0x000000ff
        /*053c*/ 	.word	0x00000220
        /*0540*/ 	.short	0x0100
        /*0542*/ 	.byte	0x04
	.zero		1


	//   ....[68]....
        /*0544*/ 	.word	0x00000ac0
        /*0548*/ 	.word	0x000000ff
        /*054c*/ 	.word	0x00000110
        /*0550*/ 	.short	0x0100
        /*0552*/ 	.byte	0x04
	.zero		1


	//   ....[69]....
        /*0554*/ 	.word	0x00000ad0
        /*0558*/ 	.word	0x000000ff
        /*055c*/ 	.word	0x00000228
        /*0560*/ 	.short	0x0100
        /*0562*/ 	.byte	0x04
	.zero		1


	//   ....[70]....
        /*0564*/ 	.word	0x00000c10
        /*0568*/ 	.word	0x000000ff
        /*056c*/ 	.word	0x00000230
        /*0570*/ 	.short	0x0100
        /*0572*/ 	.byte	0x04
	.zero		1


	//   ....[71]....
        /*0574*/ 	.word	0x00000c20
        /*0578*/ 	.word	0x000000ff
        /*057c*/ 	.word	0x00000248
        /*0580*/ 	.short	0x0100
        /*0582*/ 	.byte	0x04
	.zero		1


	//   ....[72]....
        /*0584*/ 	.word	0x00000c30
        /*0588*/ 	.word	0x000000ff
        /*058c*/ 	.word	0x00000238
        /*0590*/ 	.short	0x0100
        /*0592*/ 	.byte	0x04
	.zero		1


	//   ....[73]....
        /*0594*/ 	.word	0x00000c40
        /*0598*/ 	.word	0x000000ff
        /*059c*/ 	.word	0x00000250
        /*05a0*/ 	.short	0x0100
        /*05a2*/ 	.byte	0x04
	.zero		1


	//   ....[74]....
        /*05a4*/ 	.word	0x00000c50
        /*05a8*/ 	.word	0x000000ff
        /*05ac*/ 	.word	0x00000240
        /*05b0*/ 	.short	0x0100
        /*05b2*/ 	.byte	0x04
	.zero		1


	//   ....[75]....
        /*05b4*/ 	.word	0x00000c60
        /*05b8*/ 	.word	0x000000ff
        /*05bc*/ 	.word	0x00000258
        /*05c0*/ 	.short	0x0100
        /*05c2*/ 	.byte	0x04
	.zero		1


	//   ....[76]....
        /*05c4*/ 	.word	0x00000d50
        /*05c8*/ 	.word	0x000000ff
        /*05cc*/ 	.word	0x00000260
        /*05d0*/ 	.short	0x0100
        /*05d2*/ 	.byte	0x06
	.zero		1


	//   ....[77]....
        /*05d4*/ 	.word	0x00000d60
        /*05d8*/ 	.word	0x000000ff
        /*05dc*/ 	.word	0x00000268
        /*05e0*/ 	.short	0x0100
        /*05e2*/ 	.byte	0x06
	.zero		1


	//   ....[78]....
        /*05e4*/ 	.word	0x00000ea0
        /*05e8*/ 	.word	0x000000ff
        /*05ec*/ 	.word	0x00000270
        /*05f0*/ 	.short	0x0100
        /*05f2*/ 	.byte	0x06
	.zero		1


	//   ....[79]....
        /*05f4*/ 	.word	0x00000eb0
        /*05f8*/ 	.word	0x000000ff
        /*05fc*/ 	.word	0x00000280
        /*0600*/ 	.short	0x0100
        /*0602*/ 	.byte	0x06
	.zero		1


	//   ....[80]....
        /*0604*/ 	.word	0x00000ec0
        /*0608*/ 	.word	0x000000ff
        /*060c*/ 	.word	0x00000278
        /*0610*/ 	.short	0x0100
        /*0612*/ 	.byte	0x06
	.zero		1


	//   ....[81]....
        /*0614*/ 	.word	0x00000ed0
        /*0618*/ 	.word	0x000000ff
        /*061c*/ 	.word	0x00000288
        /*0620*/ 	.short	0x0100
        /*0622*/ 	.byte	0x06
	.zero		1


	//   ....[82]....
        /*0624*/ 	.word	0x00001000
        /*0628*/ 	.word	0x000000ff
        /*062c*/ 	.word	0x00000290
        /*0630*/ 	.short	0x0100
        /*0632*/ 	.byte	0x04
	.zero		1


	//   ....[83]....
        /*0634*/ 	.word	0x00001010
        /*0638*/ 	.word	0x000000ff
        /*063c*/ 	.word	0x000002b0
        /*0640*/ 	.short	0x0100
        /*0642*/ 	.byte	0x04
	.zero		1


	//   ....[84]....
        /*0644*/ 	.word	0x00001020
        /*0648*/ 	.word	0x000000ff
        /*064c*/ 	.word	0x00000298
        /*0650*/ 	.short	0x0100
        /*0652*/ 	.byte	0x04
	.zero		1


	//   ....[85]....
        /*0654*/ 	.word	0x00001030
        /*0658*/ 	.word	0x000000ff
        /*065c*/ 	.word	0x000002b8
        /*0660*/ 	.short	0x0100
        /*0662*/ 	.byte	0x04
	.zero		1


	//   ....[86]....
        /*0664*/ 	.word	0x00001040
        /*0668*/ 	.word	0x000000ff
        /*066c*/ 	.word	0x000002a0
        /*0670*/ 	.short	0x0100
        /*0672*/ 	.byte	0x04
	.zero		1


	//   ....[87]....
        /*0674*/ 	.word	0x00001050
        /*0678*/ 	.word	0x000000ff
        /*067c*/ 	.word	0x000002c0
        /*0680*/ 	.short	0x0100
        /*0682*/ 	.byte	0x04
	.zero		1


	//   ....[88]....
        /*0684*/ 	.word	0x00001060
        /*0688*/ 	.word	0x000000ff
        /*068c*/ 	.word	0x000002a8
        /*0690*/ 	.short	0x0100
        /*0692*/ 	.byte	0x04
	.zero		1


	//   ....[89]....
        /*0694*/ 	.word	0x00001070
        /*0698*/ 	.word	0x000000ff
        /*069c*/ 	.word	0x000002c8
        /*06a0*/ 	.short	0x0100
        /*06a2*/ 	.byte	0x04
	.zero		1


	//   ....[90]....
        /*06a4*/ 	.word	0x00001170
        /*06a8*/ 	.word	0x000000ff
        /*06ac*/ 	.word	0x000002d0
        /*06b0*/ 	.short	0x0100
        /*06b2*/ 	.byte	0x04
	.zero		1


	//   ....[91]....
        /*06b4*/ 	.word	0x00001180
        /*06b8*/ 	.word	0x000000ff
        /*06bc*/ 	.word	0x000002e0
        /*06c0*/ 	.short	0x0100
        /*06c2*/ 	.byte	0x04
	.zero		1


	//   ....[92]....
        /*06c4*/ 	.word	0x00001190
        /*06c8*/ 	.word	0x000000ff
        /*06cc*/ 	.word	0x000002d8
        /*06d0*/ 	.short	0x0100
        /*06d2*/ 	.byte	0x04
	.zero		1


	//   ....[93]....
        /*06d4*/ 	.word	0x000011a0
        /*06d8*/ 	.word	0x000000ff
        /*06dc*/ 	.word	0x000002e8
        /*06e0*/ 	.short	0x0100
        /*06e2*/ 	.byte	0x04
	.zero		1


	//   ....[94]....
        /*06e4*/ 	.word	0x000012a0
        /*06e8*/ 	.word	0x000000ff
        /*06ec*/ 	.word	0x000002f0
        /*06f0*/ 	.short	0x0100
        /*06f2*/ 	.byte	0x06
	.zero		1


	//   ....[95]....
        /*06f4*/ 	.word	0x00001eb0
        /*06f8*/ 	.word	0x00000000
        /*06fc*/ 	.word	0x000002e0
        /*0700*/ 	.short	0x010a
        /*0702*/ 	.byte	0xff
	.zero		1


	//   ....[96]....
        /*0704*/ 	.word	0x00001ee0
        /*0708*/ 	.word	0x00000000
        /*070c*/ 	.word	0x000002d0
        /*0710*/ 	.short	0x0101
        /*0712*/ 	.byte	0xff
	.zero		1


	//   ....[97]....
        /*0714*/ 	.word	0x00001f80
        /*0718*/ 	.word	0x000000ff
        /*071c*/ 	.word	0x00000118
        /*0720*/ 	.short	0x010a
        /*0722*/ 	.byte	0x04
	.zero		1


	//   ....[98]....
        /*0724*/ 	.word	0x00002050
        /*0728*/ 	.word	0x000000ff
        /*072c*/ 	.word	0x00000118
        /*0730*/ 	.short	0x010a
        /*0732*/ 	.byte	0x21
	.zero		1


	//   ....[99]....
        /*0734*/ 	.word	0x00002200
        /*0738*/ 	.word	0x000000ff
        /*073c*/ 	.word	0x00000118
        /*0740*/ 	.short	0x010a
        /*0742*/ 	.byte	0x05
	.zero		1


	//   ....[100]....
        /*0744*/ 	.word	0x00002320
        /*0748*/ 	.word	0x000000ff
        /*074c*/ 	.word	0x00000268
        /*0750*/ 	.short	0x0101
        /*0752*/ 	.byte	0x0d
	.zero		1


	//   ....[101]....
        /*0754*/ 	.word	0x00002340
        /*0758*/ 	.word	0x000000ff
        /*075c*/ 	.word	0x00000118
        /*0760*/ 	.short	0x010a
        /*0762*/ 	.byte	0x04
	.zero		1


	//   ....[102]....
        /*0764*/ 	.word	0x000023c0
        /*0768*/ 	.word	0x000000ff
        /*076c*/ 	.word	0x00000118
        /*0770*/ 	.short	0x010a
        /*0772*/ 	.byte	0x09
	.zero		1


	//   ....[103]....
        /*0774*/ 	.word	0x00002590
        /*0778*/ 	.word	0x000000ff
        /*077c*/ 	.word	0x00000118
        /*0780*/ 	.short	0x010a
        /*0782*/ 	.byte	0x05
	.zero		1


	//   ....[104]....
        /*0784*/ 	.word	0x000026a0
        /*0788*/ 	.word	0x00000003
        /*078c*/ 	.word	0x00000270
        /*0790*/ 	.short	0x010a
        /*0792*/ 	.byte	0xff
	.zero		1


	//   ....[105]....
        /*0794*/ 	.word	0x000027f0
        /*0798*/ 	.word	0x00000000
        /*079c*/ 	.word	0x00000000
        /*07a0*/ 	.short	0x0101
        /*07a2*/ 	.byte	0xff
	.zero		1


	//   ....[106]....
        /*07a4*/ 	.word	0x00002db0
        /*07a8*/ 	.word	0x000000ff
        /*07ac*/ 	.word	0x00000000
        /*07b0*/ 	.short	0x010a
        /*07b2*/ 	.byte	0x04
	.zero		1


	//   ....[107]....
        /*07b4*/ 	.word	0x00002e40
        /*07b8*/ 	.word	0x000000ff
        /*07bc*/ 	.word	0x00000000
        /*07c0*/ 	.short	0x010a
        /*07c2*/ 	.byte	0x05
	.zero		1


	//   ....[108]....
        /*07c4*/ 	.word	0x00002ed0
        /*07c8*/ 	.word	0x000000ff
        /*07cc*/ 	.word	0x00000000
        /*07d0*/ 	.short	0x010a
        /*07d2*/ 	.byte	0x05
	.zero		1


	//   ....[109]....
        /*07d4*/ 	.word	0x00002f60
        /*07d8*/ 	.word	0x000000ff
        /*07dc*/ 	.word	0x00000000
        /*07e0*/ 	.short	0x010a
        /*07e2*/ 	.byte	0x05
	.zero		1


	//   ....[110]....
        /*07e4*/ 	.word	0x00002ff0
        /*07e8*/ 	.word	0x000000ff
        /*07ec*/ 	.word	0x00000000
        /*07f0*/ 	.short	0x010a
        /*07f2*/ 	.byte	0x05
	.zero		1


	//   ....[111]....
        /*07f4*/ 	.word	0x00003080
        /*07f8*/ 	.word	0x000000ff
        /*07fc*/ 	.word	0x00000000
        /*0800*/ 	.short	0x010a
        /*0802*/ 	.byte	0x05
	.zero		1


	//   ....[112]....
        /*0804*/ 	.word	0x00003110
        /*0808*/ 	.word	0x000000ff
        /*080c*/ 	.word	0x00000000
        /*0810*/ 	.short	0x010a
        /*0812*/ 	.byte	0x05
	.zero		1


	//   ....[113]....
        /*0814*/ 	.word	0x000031a0
        /*0818*/ 	.word	0x000000ff
        /*081c*/ 	.word	0x00000000
        /*0820*/ 	.short	0x010a
        /*0822*/ 	.byte	0x05
	.zero		1


	//   ....[114]....
        /*0824*/ 	.word	0x00003230
        /*0828*/ 	.word	0x000000ff
        /*082c*/ 	.word	0x00000000
        /*0830*/ 	.short	0x010a
        /*0832*/ 	.byte	0x05
	.zero		1


	//   ....[115]....
        /*0834*/ 	.word	0x000032c0
        /*0838*/ 	.word	0x000000ff
        /*083c*/ 	.word	0x00000000
        /*0840*/ 	.short	0x010a
        /*0842*/ 	.byte	0x05
	.zero		1


	//   ....[116]....
        /*0844*/ 	.word	0x00003350
        /*0848*/ 	.word	0x000000ff
        /*084c*/ 	.word	0x00000000
        /*0850*/ 	.short	0x010a
        /*0852*/ 	.byte	0x05
	.zero		1


	//   ....[117]....
        /*0854*/ 	.word	0x000033e0
        /*0858*/ 	.word	0x000000ff
        /*085c*/ 	.word	0x00000000
        /*0860*/ 	.short	0x010a
        /*0862*/ 	.byte	0x05
	.zero		1


	//   ....[118]....
        /*0864*/ 	.word	0x00003470
        /*0868*/ 	.word	0x000000ff
        /*086c*/ 	.word	0x00000000
        /*0870*/ 	.short	0x010a
        /*0872*/ 	.byte	0x05
	.zero		1


	//   ....[119]....
        /*0874*/ 	.word	0x00003500
        /*0878*/ 	.word	0x000000ff
        /*087c*/ 	.word	0x00000000
        /*0880*/ 	.short	0x010a
        /*0882*/ 	.byte	0x05
	.zero		1


	//   ....[120]....
        /*0884*/ 	.word	0x00003590
        /*0888*/ 	.word	0x000000ff
        /*088c*/ 	.word	0x00000000
        /*0890*/ 	.short	0x010a
        /*0892*/ 	.byte	0x05
	.zero		1


	//   ....[121]....
        /*0894*/ 	.word	0x00003620
        /*0898*/ 	.word	0x000000ff
        /*089c*/ 	.word	0x00000000
        /*08a0*/ 	.short	0x010a
        /*08a2*/ 	.byte	0x05
	.zero		1


	//   ....[122]....
        /*08a4*/ 	.word	0x000036b0
        /*08a8*/ 	.word	0x000000ff
        /*08ac*/ 	.word	0x00000000
        /*08b0*/ 	.short	0x010a
        /*08b2*/ 	.byte	0x05
	.zero		1


	//   ....[123]....
        /*08b4*/ 	.word	0x00003740
        /*08b8*/ 	.word	0x000000ff
        /*08bc*/ 	.word	0x00000000
        /*08c0*/ 	.short	0x010a
        /*08c2*/ 	.byte	0x05
	.zero		1


	//   ....[124]....
        /*08c4*/ 	.word	0x000037d0
        /*08c8*/ 	.word	0x000000ff
        /*08cc*/ 	.word	0x00000000
        /*08d0*/ 	.short	0x010a
        /*08d2*/ 	.byte	0x05
	.zero		1


	//   ....[125]....
        /*08d4*/ 	.word	0x00003860
        /*08d8*/ 	.word	0x000000ff
        /*08dc*/ 	.word	0x00000000
        /*08e0*/ 	.short	0x010a
        /*08e2*/ 	.byte	0x05
	.zero		1


	//   ....[126]....
        /*08e4*/ 	.word	0x000038f0
        /*08e8*/ 	.word	0x000000ff
        /*08ec*/ 	.word	0x00000000
        /*08f0*/ 	.short	0x010a
        /*08f2*/ 	.byte	0x05
	.zero		1


	//   ....[127]....
        /*08f4*/ 	.word	0x00003980
        /*08f8*/ 	.word	0x000000ff
        /*08fc*/ 	.word	0x00000000
        /*0900*/ 	.short	0x010a
        /*0902*/ 	.byte	0x05
	.zero		1


	//   ....[128]....
        /*0904*/ 	.word	0x00003a10
        /*0908*/ 	.word	0x000000ff
        /*090c*/ 	.word	0x00000000
        /*0910*/ 	.short	0x010a
        /*0912*/ 	.byte	0x05
	.zero		1


	//   ....[129]....
        /*0914*/ 	.word	0x00003aa0
        /*0918*/ 	.word	0x000000ff
        /*091c*/ 	.word	0x00000000
        /*0920*/ 	.short	0x010a
        /*0922*/ 	.byte	0x05
	.zero		1


	//   ....[130]....
        /*0924*/ 	.word	0x00003b30
        /*0928*/ 	.word	0x000000ff
        /*092c*/ 	.word	0x00000000
        /*0930*/ 	.short	0x010a
        /*0932*/ 	.byte	0x05
	.zero		1


	//   ....[131]....
        /*0934*/ 	.word	0x00003bc0
        /*0938*/ 	.word	0x000000ff
        /*093c*/ 	.word	0x00000000
        /*0940*/ 	.short	0x010a
        /*0942*/ 	.byte	0x05
	.zero		1


	//   ....[132]....
        /*0944*/ 	.word	0x00003c50
        /*0948*/ 	.word	0x000000ff
        /*094c*/ 	.word	0x00000000
        /*0950*/ 	.short	0x010a
        /*0952*/ 	.byte	0x05
	.zero		1


	//   ....[133]....
        /*0954*/ 	.word	0x00003ce0
        /*0958*/ 	.word	0x000000ff
        /*095c*/ 	.word	0x00000000
        /*0960*/ 	.short	0x010a
        /*0962*/ 	.byte	0x05
	.zero		1


	//   ....[134]....
        /*0964*/ 	.word	0x00003d70
        /*0968*/ 	.word	0x000000ff
        /*096c*/ 	.word	0x00000000
        /*0970*/ 	.short	0x010a
        /*0972*/ 	.byte	0x05
	.zero		1


	//   ....[135]....
        /*0974*/ 	.word	0x00003e00
        /*0978*/ 	.word	0x000000ff
        /*097c*/ 	.word	0x00000000
        /*0980*/ 	.short	0x010a
        /*0982*/ 	.byte	0x05
	.zero		1


	//   ....[136]....
        /*0984*/ 	.word	0x00003e90
        /*0988*/ 	.word	0x000000ff
        /*098c*/ 	.word	0x00000000
        /*0990*/ 	.short	0x010a
        /*0992*/ 	.byte	0x05
	.zero		1


	//   ....[137]....
        /*0994*/ 	.word	0x00003f20
        /*0998*/ 	.word	0x000000ff
        /*099c*/ 	.word	0x00000000
        /*09a0*/ 	.short	0x010a
        /*09a2*/ 	.byte	0x05
	.zero		1


	//   ....[138]....
        /*09a4*/ 	.word	0x00003fb0
        /*09a8*/ 	.word	0x000000ff
        /*09ac*/ 	.word	0x00000000
        /*09b0*/ 	.short	0x010a
        /*09b2*/ 	.byte	0x05
	.zero		1


	//   ....[139]....
        /*09b4*/ 	.word	0x00004040
        /*09b8*/ 	.word	0x000000ff
        /*09bc*/ 	.word	0x00000000
        /*09c0*/ 	.short	0x010a
        /*09c2*/ 	.byte	0x05
	.zero		1


	//   ....[140]....
        /*09c4*/ 	.word	0x000040e0
        /*09c8*/ 	.word	0x00000000
        /*09cc*/ 	.word	0x00000000
        /*09d0*/ 	.short	0x010a
        /*09d2*/ 	.byte	0xff
	.zero		1


	//   ....[141]....
        /*09d4*/ 	.word	0x00004220
        /*09d8*/ 	.word	0x00000000
        /*09dc*/ 	.word	0x000002d0
        /*09e0*/ 	.short	0x010a
        /*09e2*/ 	.byte	0xff
	.zero		1


	//   ....[142]....
        /*09e4*/ 	.word	0x00004290
        /*09e8*/ 	.word	0x00000000
        /*09ec*/ 	.word	0x00000000
        /*09f0*/ 	.short	0x0101
        /*09f2*/ 	.byte	0xff
	.zero		1


	//   ....[143]....
        /*09f4*/ 	.word	0x000042b0
        /*09f8*/ 	.word	0x000000ff
        /*09fc*/ 	.word	0x00000280
        /*0a00*/ 	.short	0x010a
        /*0a02*/ 	.byte	0x04
	.zero		1


	//   ....[144]....
        /*0a04*/ 	.word	0x000043d0
        /*0a08*/ 	.word	0x00000000
        /*0a0c*/ 	.word	0x00000270
        /*0a10*/ 	.short	0x010a
        /*0a12*/ 	.byte	0xff
	.zero		1


	//   ....[145]....
        /*0a14*/ 	.word	0x000044d0
        /*0a18*/ 	.word	0x00000000
        /*0a1c*/ 	.word	0x00000000
        /*0a20*/ 	.short	0x0101
        /*0a22*/ 	.byte	0xff
	.zero		1


	//   ....[146]....
        /*0a24*/ 	.word	0x00004560
        /*0a28*/ 	.word	0x000000ff
        /*0a2c*/ 	.word	0x00000280
        /*0a30*/ 	.short	0x0106
        /*0a32*/ 	.byte	0x04
	.zero		1


	//   ....[147]....
        /*0a34*/ 	.word	0x00004580
        /*0a38*/ 	.word	0x000000ff
        /*0a3c*/ 	.word	0x00000280
        /*0a40*/ 	.short	0x010a
        /*0a42*/ 	.byte	0x04
	.zero		1


	//   ....[148]....
        /*0a44*/ 	.word	0x00004610
        /*0a48*/ 	.word	0x000000ff
        /*0a4c*/ 	.word	0x00000280
        /*0a50*/ 	.short	0x0106
        /*0a52*/ 	.byte	0x07
	.zero		1


	//   ....[149]....
        /*0a54*/ 	.word	0x00004650
        /*0a58*/ 	.word	0x00000000
        /*0a5c*/ 	.word	0x00000280
        /*0a60*/ 	.short	0x010a
        /*0a62*/ 	.byte	0xff
	.zero		1


	//   ....[150]....
        /*0a64*/ 	.word	0x000048a0
        /*0a68*/ 	.word	0x000000ff
        /*0a6c*/ 	.word	0x00000008
        /*0a70*/ 	.short	0x010a
        /*0a72*/ 	.byte	0x05
	.zero		1


	//   ....[151]....
        /*0a74*/ 	.word	0x000048c0
        /*0a78*/ 	.word	0x000000ff
        /*0a7c*/ 	.word	0x00000008
        /*0a80*/ 	.short	0x010a
        /*0a82*/ 	.byte	0x05
	.zero		1


	//   ....[152]....
        /*0a84*/ 	.word	0x00004a50
        /*0a88*/ 	.word	0x000000ff
        /*0a8c*/ 	.word	0x00000008
        /*0a90*/ 	.short	0x010a
        /*0a92*/ 	.byte	0x05
	.zero		1


	//   ....[153]....
        /*0a94*/ 	.word	0x00004a70
        /*0a98*/ 	.word	0x000000ff
        /*0a9c*/ 	.word	0x00000008
        /*0aa0*/ 	.short	0x010a
        /*0aa2*/ 	.byte	0x05
	.zero		1


	//   ....[154]....
        /*0aa4*/ 	.word	0x00004b30
        /*0aa8*/ 	.word	0x000000ff
        /*0aac*/ 	.word	0x00000000
        /*0ab0*/ 	.short	0x0101
        /*0ab2*/ 	.byte	0x04
	.zero		1


	//   ....[155]....
        /*0ab4*/ 	.word	0x00004e30
        /*0ab8*/ 	.word	0x00000000
        /*0abc*/ 	.word	0x00000270
        /*0ac0*/ 	.short	0x010a
        /*0ac2*/ 	.byte	0xff
	.zero		1


	//   ....[156]....
        /*0ac4*/ 	.word	0x00004ef0
        /*0ac8*/ 	.word	0x00000000
        /*0acc*/ 	.word	0x00000000
        /*0ad0*/ 	.short	0x0101
        /*0ad2*/ 	.byte	0xff
	.zero		1


	//   ....[157]....
        /*0ad4*/ 	.word	0x00004fb0
        /*0ad8*/ 	.word	0x000000ff
        /*0adc*/ 	.word	0x00000000
        /*0ae0*/ 	.short	0x010a
        /*0ae2*/ 	.byte	0x04
	.zero		1


	//   ....[158]....
        /*0ae4*/ 	.word	0x00004fc0
        /*0ae8*/ 	.word	0x000000ff
        /*0aec*/ 	.word	0x000002b0
        /*0af0*/ 	.short	0x010a
        /*0af2*/ 	.byte	0x17
	.zero		1


	//   ....[159]....
        /*0af4*/ 	.word	0x00005070
        /*0af8*/ 	.word	0x000000ff
        /*0afc*/ 	.word	0x00000000
        /*0b00*/ 	.short	0x010a
        /*0b02*/ 	.byte	0x05
	.zero		1


	//   ....[160]....
        /*0b04*/ 	.word	0x000051b0
        /*0b08*/ 	.word	0x000000ff
        /*0b0c*/ 	.word	0x00000000
        /*0b10*/ 	.short	0x010a
        /*0b12*/ 	.byte	0x04
	.zero		1


	//   ....[161]....
        /*0b14*/ 	.word	0x00005400
        /*0b18*/ 	.word	0x000000ff
        /*0b1c*/ 	.word	0x00000000
        /*0b20*/ 	.short	0x010a
        /*0b22*/ 	.byte	0x04
	.zero		1


	//   ....[162]....
        /*0b24*/ 	.word	0x00005490
        /*0b28*/ 	.word	0x000000ff
        /*0b2c*/ 	.word	0x00000000
        /*0b30*/ 	.short	0x010a
        /*0b32*/ 	.byte	0x05
	.zero		1


	//   ....[163]....
        /*0b34*/ 	.word	0x00005520
        /*0b38*/ 	.word	0x000000ff
        /*0b3c*/ 	.word	0x00000000
        /*0b40*/ 	.short	0x010a
        /*0b42*/ 	.byte	0x05
	.zero		1


	//   ....[164]....
        /*0b44*/ 	.word	0x000055c0
        /*0b48*/ 	.word	0x00000000
        /*0b4c*/ 	.word	0x00000000
        /*0b50*/ 	.short	0x010a
        /*0b52*/ 	.byte	0xff
	.zero		1


	//   ....[165]....
        /*0b54*/ 	.word	0x00005600
        /*0b58*/ 	.word	0x00000000
        /*0b5c*/ 	.word	0x00000000
        /*0b60*/ 	.short	0x010a
        /*0b62*/ 	.byte	0xff
	.zero		1


	//   ....[166]....
        /*0b64*/ 	.word	0x00005670
        /*0b68*/ 	.word	0x000000ff
        /*0b6c*/ 	.word	0x00000000
        /*0b70*/ 	.short	0x0101
        /*0b72*/ 	.byte	0x04
	.zero		1


	//   ....[167]....
        /*0b74*/ 	.word	0x000056b0
        /*0b78*/ 	.word	0x000000ff
        /*0b7c*/ 	.word	0x000002f0
        /*0b80*/ 	.short	0x010a
        /*0b82*/ 	.byte	0x11
	.zero		1


	//   ....[168]....
        /*0b84*/ 	.word	0x00005700
        /*0b88*/ 	.word	0x000000ff
        /*0b8c*/ 	.word	0x00000000
        /*0b90*/ 	.short	0x0101
        /*0b92*/ 	.byte	0x04
	.zero		1


	//   ....[169]....
        /*0b94*/ 	.word	0x00005bb0
        /*0b98*/ 	.word	0x00000008
        /*0b9c*/ 	.word	0x00000270
        /*0ba0*/ 	.short	0x010a
        /*0ba2*/ 	.byte	0xff
	.zero		1


	//   ....[170]....
        /*0ba4*/ 	.word	0x00005d20
        /*0ba8*/ 	.word	0x00000000
        /*0bac*/ 	.word	0x00000000
        /*0bb0*/ 	.short	0x0101
        /*0bb2*/ 	.byte	0xff
	.zero		1


	//   ....[171]....
        /*0bb4*/ 	.word	0x000061f0
        /*0bb8*/ 	.word	0x000000ff
        /*0bbc*/ 	.word	0x00000268
        /*0bc0*/ 	.short	0x010a
        /*0bc2*/ 	.byte	0x1d
	.zero		1


	//   ....[172]....
        /*0bc4*/ 	.word	0x000063c0
        /*0bc8*/ 	.word	0x000000ff
        /*0bcc*/ 	.word	0x00000248
        /*0bd0*/ 	.short	0x010a
        /*0bd2*/ 	.byte	0x04
	.zero		1


	//   ....[173]....
        /*0bd4*/ 	.word	0x00006620
        /*0bd8*/ 	.word	0x000000ff
        /*0bdc*/ 	.word	0x00000230
        /*0be0*/ 	.short	0x010b
        /*0be2*/ 	.byte	0x04
	.zero		1


	//   ....[174]....
        /*0be4*/ 	.word	0x00006630
        /*0be8*/ 	.word	0x000000ff
        /*0bec*/ 	.word	0x00000000
        /*0bf0*/ 	.short	0x0101
        /*0bf2*/ 	.byte	0x07
	.zero		1


	//   ....[175]....
        /*0bf4*/ 	.word	0x00006640
        /*0bf8*/ 	.word	0x000000ff
        /*0bfc*/ 	.word	0x00000248
        /*0c00*/ 	.short	0x010a
        /*0c02*/ 	.byte	0x05
	.zero		1


	//   ....[176]....
        /*0c04*/ 	.word	0x00006900
        /*0c08*/ 	.word	0x000000ff
        /*0c0c*/ 	.word	0x00000230
        /*0c10*/ 	.short	0x010b
        /*0c12*/ 	.byte	0x05
	.zero		1


	//   ....[177]....
        /*0c14*/ 	.word	0x00006910
        /*0c18*/ 	.word	0x000000ff
        /*0c1c*/ 	.word	0x00000000
        /*0c20*/ 	.short	0x0101
        /*0c22*/ 	.byte	0x04
	.zero		1


	//   ....[178]....
        /*0c24*/ 	.word	0x00006980
        /*0c28*/ 	.word	0x000000ff
        /*0c2c*/ 	.word	0x00000000
        /*0c30*/ 	.short	0x010a
        /*0c32*/ 	.byte	0x04
	.zero		1


	//   ....[179]....
        /*0c34*/ 	.word	0x00006a10
        /*0c38*/ 	.word	0x000000ff
        /*0c3c*/ 	.word	0x00000000
        /*0c40*/ 	.short	0x010a
        /*0c42*/ 	.byte	0x05
	.zero		1


	//   ....[180]....
        /*0c44*/ 	.word	0x00006ab0
        /*0c48*/ 	.word	0x00000000
        /*0c4c*/ 	.word	0x00000000
        /*0c50*/ 	.short	0x010a
        /*0c52*/ 	.byte	0xff
	.zero		1


	//   ....[181]....
        /*0c54*/ 	.word	0x00006e00
        /*0c58*/ 	.word	0x00000003
        /*0c5c*/ 	.word	0x00000270
        /*0c60*/ 	.short	0x010a
        /*0c62*/ 	.byte	0xff
	.zero		1


	//   ....[182]....
        /*0c64*/ 	.word	0x00006f80
        /*0c68*/ 	.word	0x00000000
        /*0c6c*/ 	.word	0x00000000
        /*0c70*/ 	.short	0x0101
        /*0c72*/ 	.byte	0xff
	.zero		1


	//   ....[183]....
        /*0c74*/ 	.word	0x00007b10
        /*0c78*/ 	.word	0x00000000
        /*0c7c*/ 	.word	0x00000230
        /*0c80*/ 	.short	0x010a
        /*0c82*/ 	.byte	0xff
	.zero		1


	//   ....[184]....
        /*0c84*/ 	.word	0x00007b40
        /*0c88*/ 	.word	0x00000035
        /*0c8c*/ 	.word	0x00000290
        /*0c90*/ 	.short	0x010a
        /*0c92*/ 	.byte	0xff
	.zero		1


	//   ....[185]....
        /*0c94*/ 	.word	0x00007c50
        /*0c98*/ 	.word	0x00000000
        /*0c9c*/ 	.word	0x00000230
        /*0ca0*/ 	.short	0x010a
        /*0ca2*/ 	.byte	0xff
	.zero		1


	//   ....[186]....
        /*0ca4*/ 	.word	0x00007d60
        /*0ca8*/ 	.word	0x00000035
        /*0cac*/ 	.word	0x00000290
        /*0cb0*/ 	.short	0x010a
        /*0cb2*/ 	.byte	0xff
	.zero		1


	//   ....[187]....
        /*0cb4*/ 	.word	0x00008580
        /*0cb8*/ 	.word	0x00000000
        /*0cbc*/ 	.word	0x00000000
        /*0cc0*/ 	.short	0x0101
        /*0cc2*/ 	.byte	0xff
	.zero		1


	//   ....[188]....
        /*0cc4*/ 	.word	0x00008590
        /*0cc8*/ 	.word	0x00000003
        /*0ccc*/ 	.word	0x00000230
        /*0cd0*/ 	.short	0x010a
        /*0cd2*/ 	.byte	0xff
	.zero		1


	//   ....[189]....
        /*0cd4*/ 	.word	0x00008650
        /*0cd8*/ 	.word	0x00000003
        /*0cdc*/ 	.word	0x00000230
        /*0ce0*/ 	.short	0x010a
        /*0ce2*/ 	.byte	0xff
	.zero		1


	//   ....[190]....
        /*0ce4*/ 	.word	0x00008900
        /*0ce8*/ 	.word	0x00000035
        /*0cec*/ 	.word	0x00000000
        /*0cf0*/ 	.short	0x0101
        /*0cf2*/ 	.byte	0xff
	.zero		1


	//   ....[191]....
        /*0cf4*/ 	.word	0x00008f80
        /*0cf8*/ 	.word	0x00000000
        /*0cfc*/ 	.word	0x00000000
        /*0d00*/ 	.short	0x0101
        /*0d02*/ 	.byte	0xff
	.zero		1


	//   ....[192]....
        /*0d04*/ 	.word	0x00009240
        /*0d08*/ 	.word	0x000000ff
        /*0d0c*/ 	.word	0x00000000
        /*0d10*/ 	.short	0x0101
        /*0d12*/ 	.byte	0x04
	.zero		1


	//   ....[193]....
        /*0d14*/ 	.word	0x00009260
        /*0d18*/ 	.word	0x00000000
        /*0d1c*/ 	.word	0x000002e0
        /*0d20*/ 	.short	0x010a
        /*0d22*/ 	.byte	0xff
	.zero		1


	//   ....[194]....
        /*0d24*/ 	.word	0x000092c0
        /*0d28*/ 	.word	0x00000000
        /*0d2c*/ 	.word	0x00000118
        /*0d30*/ 	.short	0x010a
        /*0d32*/ 	.byte	0xff
	.zero		1


	//   ....[195]....
        /*0d34*/ 	.word	0x00009320
        /*0d38*/ 	.word	0x00000000
        /*0d3c*/ 	.word	0x00000118
        /*0d40*/ 	.short	0x010a
        /*0d42*/ 	.byte	0xff
	.zero		1


	//   ....[196]....
        /*0d44*/ 	.word	0x00009370
        /*0d48*/ 	.word	0x00000003
        /*0d4c*/ 	.word	0x00000270
        /*0d50*/ 	.short	0x010a
        /*0d52*/ 	.byte	0xff
	.zero		1


	//   ....[197]....
        /*0d54*/ 	.word	0x000093d0
        /*0d58*/ 	.word	0x00000000
        /*0d5c*/ 	.word	0x00000000
        /*0d60*/ 	.short	0x010a
        /*0d62*/ 	.byte	0xff
	.zero		1


	//   ....[198]....
        /*0d64*/ 	.word	0x00009430
        /*0d68*/ 	.word	0x00000000
        /*0d6c*/ 	.word	0x00000000
        /*0d70*/ 	.short	0x010a
        /*0d72*/ 	.byte	0xff
	.zero		1


	//   ....[199]....
        /*0d74*/ 	.word	0x00009490
        /*0d78*/ 	.word	0x00000000
        /*0d7c*/ 	.word	0x00000000
        /*0d80*/ 	.short	0x010a
        /*0d82*/ 	.byte	0xff
	.zero		1


	//   ....[200]....
        /*0d84*/ 	.word	0x000094f0
        /*0d88*/ 	.word	0x00000000
        /*0d8c*/ 	.word	0x00000000
        /*0d90*/ 	.short	0x010a
        /*0d92*/ 	.byte	0xff
	.zero		1


	//   ....[201]....
        /*0d94*/ 	.word	0x00009550
        /*0d98*/ 	.word	0x00000000
        /*0d9c*/ 	.word	0x00000000
        /*0da0*/ 	.short	0x010a
        /*0da2*/ 	.byte	0xff
	.zero		1


	//   ....[202]....
        /*0da4*/ 	.word	0x000095b0
        /*0da8*/ 	.word	0x00000000
        /*0dac*/ 	.word	0x00000000
        /*0db0*/ 	.short	0x010a
        /*0db2*/ 	.byte	0xff
	.zero		1


	//   ....[203]....
        /*0db4*/ 	.word	0x00009610
        /*0db8*/ 	.word	0x00000000
        /*0dbc*/ 	.word	0x00000000
        /*0dc0*/ 	.short	0x010a
        /*0dc2*/ 	.byte	0xff
	.zero		1


	//   ....[204]....
        /*0dc4*/ 	.word	0x00009670
        /*0dc8*/ 	.word	0x00000000
        /*0dcc*/ 	.word	0x00000000
        /*0dd0*/ 	.short	0x010a
        /*0dd2*/ 	.byte	0xff
	.zero		1


	//   ....[205]....
        /*0dd4*/ 	.word	0x000096d0
        /*0dd8*/ 	.word	0x00000000
        /*0ddc*/ 	.word	0x00000000
        /*0de0*/ 	.short	0x010a
        /*0de2*/ 	.byte	0xff
	.zero		1


	//   ....[206]....
        /*0de4*/ 	.word	0x00009730
        /*0de8*/ 	.word	0x00000000
        /*0dec*/ 	.word	0x00000000
        /*0df0*/ 	.short	0x010a
        /*0df2*/ 	.byte	0xff
	.zero		1


	//   ....[207]....
        /*0df4*/ 	.word	0x00009790
        /*0df8*/ 	.word	0x00000000
        /*0dfc*/ 	.word	0x00000000
        /*0e00*/ 	.short	0x010a
        /*0e02*/ 	.byte	0xff
	.zero		1


	//   ....[208]....
        /*0e04*/ 	.word	0x000097f0
        /*0e08*/ 	.word	0x00000000
        /*0e0c*/ 	.word	0x00000000
        /*0e10*/ 	.short	0x010a
        /*0e12*/ 	.byte	0xff
	.zero		1


	//   ....[209]....
        /*0e14*/ 	.word	0x00009850
        /*0e18*/ 	.word	0x00000000
        /*0e1c*/ 	.word	0x00000000
        /*0e20*/ 	.short	0x010a
        /*0e22*/ 	.byte	0xff
	.zero		1


	//   ....[210]....
        /*0e24*/ 	.word	0x000098b0
        /*0e28*/ 	.word	0x00000000
        /*0e2c*/ 	.word	0x00000000
        /*0e30*/ 	.short	0x010a
        /*0e32*/ 	.byte	0xff
	.zero		1


	//   ....[211]....
        /*0e34*/ 	.word	0x00009910
        /*0e38*/ 	.word	0x00000000
        /*0e3c*/ 	.word	0x00000000
        /*0e40*/ 	.short	0x010a
        /*0e42*/ 	.byte	0xff
	.zero		1


	//   ....[212]....
        /*0e44*/ 	.word	0x00009970
        /*0e48*/ 	.word	0x00000000
        /*0e4c*/ 	.word	0x00000000
        /*0e50*/ 	.short	0x010a
        /*0e52*/ 	.byte	0xff
	.zero		1


	//   ....[213]....
        /*0e54*/ 	.word	0x000099d0
        /*0e58*/ 	.word	0x00000000
        /*0e5c*/ 	.word	0x00000000
        /*0e60*/ 	.short	0x010a
        /*0e62*/ 	.byte	0xff
	.zero		1


	//   ....[214]....
        /*0e64*/ 	.word	0x00009a30
        /*0e68*/ 	.word	0x00000000
        /*0e6c*/ 	.word	0x00000000
        /*0e70*/ 	.short	0x010a
        /*0e72*/ 	.byte	0xff
	.zero		1


	//   ....[215]....
        /*0e74*/ 	.word	0x00009a90
        /*0e78*/ 	.word	0x00000000
        /*0e7c*/ 	.word	0x00000000
        /*0e80*/ 	.short	0x010a
        /*0e82*/ 	.byte	0xff
	.zero		1


	//   ....[216]....
        /*0e84*/ 	.word	0x00009af0
        /*0e88*/ 	.word	0x00000000
        /*0e8c*/ 	.word	0x00000000
        /*0e90*/ 	.short	0x010a
        /*0e92*/ 	.byte	0xff
	.zero		1


	//   ....[217]....
        /*0e94*/ 	.word	0x00009b50
        /*0e98*/ 	.word	0x00000000
        /*0e9c*/ 	.word	0x00000000
        /*0ea0*/ 	.short	0x010a
        /*0ea2*/ 	.byte	0xff
	.zero		1


	//   ....[218]....
        /*0ea4*/ 	.word	0x00009bb0
        /*0ea8*/ 	.word	0x00000000
        /*0eac*/ 	.word	0x00000000
        /*0eb0*/ 	.short	0x010a
        /*0eb2*/ 	.byte	0xff
	.zero		1


	//   ....[219]....
        /*0eb4*/ 	.word	0x00009c10
        /*0eb8*/ 	.word	0x00000000
        /*0ebc*/ 	.word	0x00000000
        /*0ec0*/ 	.short	0x010a
        /*0ec2*/ 	.byte	0xff
	.zero		1


	//   ....[220]....
        /*0ec4*/ 	.word	0x00009c70
        /*0ec8*/ 	.word	0x00000000
        /*0ecc*/ 	.word	0x00000000
        /*0ed0*/ 	.short	0x010a
        /*0ed2*/ 	.byte	0xff
	.zero		1


	//   ....[221]....
        /*0ed4*/ 	.word	0x00009cd0
        /*0ed8*/ 	.word	0x00000000
        /*0edc*/ 	.word	0x00000000
        /*0ee0*/ 	.short	0x010a
        /*0ee2*/ 	.byte	0xff
	.zero		1


	//   ....[222]....
        /*0ee4*/ 	.word	0x00009d30
        /*0ee8*/ 	.word	0x00000000
        /*0eec*/ 	.word	0x00000000
        /*0ef0*/ 	.short	0x010a
        /*0ef2*/ 	.byte	0xff
	.zero		1


	//   ....[223]....
        /*0ef4*/ 	.word	0x00009d90
        /*0ef8*/ 	.word	0x00000000
        /*0efc*/ 	.word	0x00000000
        /*0f00*/ 	.short	0x010a
        /*0f02*/ 	.byte	0xff
	.zero		1


	//   ....[224]....
        /*0f04*/ 	.word	0x00009df0
        /*0f08*/ 	.word	0x00000000
        /*0f0c*/ 	.word	0x00000000
        /*0f10*/ 	.short	0x010a
        /*0f12*/ 	.byte	0xff
	.zero		1


	//   ....[225]....
        /*0f14*/ 	.word	0x00009e50
        /*0f18*/ 	.word	0x00000000
        /*0f1c*/ 	.word	0x00000000
        /*0f20*/ 	.short	0x010a
        /*0f22*/ 	.byte	0xff
	.zero		1


	//   ....[226]....
        /*0f24*/ 	.word	0x00009eb0
        /*0f28*/ 	.word	0x00000000
        /*0f2c*/ 	.word	0x00000000
        /*0f30*/ 	.short	0x010a
        /*0f32*/ 	.byte	0xff
	.zero		1


	//   ....[227]....
        /*0f34*/ 	.word	0x00009f10
        /*0f38*/ 	.word	0x00000000
        /*0f3c*/ 	.word	0x00000000
        /*0f40*/ 	.short	0x010a
        /*0f42*/ 	.byte	0xff
	.zero		1


	//   ....[228]....
        /*0f44*/ 	.word	0x00009f70
        /*0f48*/ 	.word	0x00000000
        /*0f4c*/ 	.word	0x00000000
        /*0f50*/ 	.short	0x010a
        /*0f52*/ 	.byte	0xff
	.zero		1


	//   ....[229]....
        /*0f54*/ 	.word	0x00009fd0
        /*0f58*/ 	.word	0x00000000
        /*0f5c*/ 	.word	0x00000000
        /*0f60*/ 	.short	0x010a
        /*0f62*/ 	.byte	0xff
	.zero		1


	//   ....[230]....
        /*0f64*/ 	.word	0x0000a030
        /*0f68*/ 	.word	0x00000000
        /*0f6c*/ 	.word	0x00000000
        /*0f70*/ 	.short	0x010a
        /*0f72*/ 	.byte	0xff
	.zero		1


	//   ....[231]....
        /*0f74*/ 	.word	0x0000a080
        /*0f78*/ 	.word	0x00000000
        /*0f7c*/ 	.word	0x000002d0
        /*0f80*/ 	.short	0x010a
        /*0f82*/ 	.byte	0xff
	.zero		1


	//   ....[232]....
        /*0f84*/ 	.word	0x0000a0e0
        /*0f88*/ 	.word	0x00000000
        /*0f8c*/ 	.word	0x00000280
        /*0f90*/ 	.short	0x010a
        /*0f92*/ 	.byte	0xff
	.zero		1


	//   ....[233]....
        /*0f94*/ 	.word	0x0000a130
        /*0f98*/ 	.word	0x00000000
        /*0f9c*/ 	.word	0x00000270
        /*0fa0*/ 	.short	0x010a
        /*0fa2*/ 	.byte	0xff
	.zero		1


	//   ....[234]....
        /*0fa4*/ 	.word	0x0000a190
        /*0fa8*/ 	.word	0x00000000
        /*0fac*/ 	.word	0x00000280
        /*0fb0*/ 	.short	0x010a
        /*0fb2*/ 	.byte	0xff
	.zero		1


	//   ....[235]....
        /*0fb4*/ 	.word	0x0000a1f0
        /*0fb8*/ 	.word	0x00000005
        /*0fbc*/ 	.word	0x00000008
        /*0fc0*/ 	.short	0x010a
        /*0fc2*/ 	.byte	0xff
	.zero		1


	//   ....[236]....
        /*0fc4*/ 	.word	0x0000a2d0
        /*0fc8*/ 	.word	0x00000003
        /*0fcc*/ 	.word	0x00000008
        /*0fd0*/ 	.short	0x010a
        /*0fd2*/ 	.byte	0xff
	.zero		1


	//   ....[237]....
        /*0fd4*/ 	.word	0x0000a320
        /*0fd8*/ 	.word	0x00000000
        /*0fdc*/ 	.word	0x00000270
        /*0fe0*/ 	.short	0x010a
        /*0fe2*/ 	.byte	0xff
	.zero		1


	//   ....[238]....
        /*0fe4*/ 	.word	0x0000a380
        /*0fe8*/ 	.word	0x00000000
        /*0fec*/ 	.word	0x000002b0
        /*0ff0*/ 	.short	0x010a
        /*0ff2*/ 	.byte	0xff
	.zero		1


	//   ....[239]....
        /*0ff4*/ 	.word	0x0000a3e0
        /*0ff8*/ 	.word	0x00000000
        /*0ffc*/ 	.word	0x00000000
        /*1000*/ 	.short	0x010a
        /*1002*/ 	.byte	0xff
	.zero		1


	//   ....[240]....
        /*1004*/ 	.word	0x0000a440
        /*1008*/ 	.word	0x00000000
        /*100c*/ 	.word	0x00000000
        /*1010*/ 	.short	0x010a
        /*1012*/ 	.byte	0xff
	.zero		1


	//   ....[241]....
        /*1014*/ 	.word	0x0000a4a0
        /*1018*/ 	.word	0x00000000
        /*101c*/ 	.word	0x00000000
        /*1020*/ 	.short	0x010a
        /*1022*/ 	.byte	0xff
	.zero		1


	//   ....[242]....
        /*1024*/ 	.word	0x0000a500
        /*1028*/ 	.word	0x00000000
        /*102c*/ 	.word	0x00000000
        /*1030*/ 	.short	0x010a
        /*1032*/ 	.byte	0xff
	.zero		1


	//   ....[243]....
        /*1034*/ 	.word	0x0000a560
        /*1038*/ 	.word	0x00000000
        /*103c*/ 	.word	0x000002f0
        /*1040*/ 	.short	0x010a
        /*1042*/ 	.byte	0xff
	.zero		1


	//   ....[244]....
        /*1044*/ 	.word	0x0000a5b0
        /*1048*/ 	.word	0x00000008
        /*104c*/ 	.word	0x00000270
        /*1050*/ 	.short	0x010a
        /*1052*/ 	.byte	0xff
	.zero		1


	//   ....[245]....
        /*1054*/ 	.word	0x0000a610
        /*1058*/ 	.word	0x00000000
        /*105c*/ 	.word	0x00000268
        /*1060*/ 	.short	0x010a
        /*1062*/ 	.byte	0xff
	.zero		1


	//   ....[246]....
        /*1064*/ 	.word	0x0000a670
        /*1068*/ 	.word	0x00000000
        /*106c*/ 	.word	0x00000248
        /*1070*/ 	.short	0x010a
        /*1072*/ 	.byte	0xff
	.zero		1


	//   ....[247]....
        /*1074*/ 	.word	0x0000a6d0
        /*1078*/ 	.word	0x00000002
        /*107c*/ 	.word	0x00000248
        /*1080*/ 	.short	0x010a
        /*1082*/ 	.byte	0xff
	.zero		1


	//   ....[248]....
        /*1084*/ 	.word	0x0000a730
        /*1088*/ 	.word	0x00000000
        /*108c*/ 	.word	0x00000000
        /*1090*/ 	.short	0x010a
        /*1092*/ 	.byte	0xff
	.zero		1


	//   ....[249]....
        /*1094*/ 	.word	0x0000a790
        /*1098*/ 	.word	0x00000000
        /*109c*/ 	.word	0x00000000
        /*10a0*/ 	.short	0x010a
        /*10a2*/ 	.byte	0xff
	.zero		1


	//   ....[250]....
        /*10a4*/ 	.word	0x0000a7e0
        /*10a8*/ 	.word	0x00000003
        /*10ac*/ 	.word	0x00000270
        /*10b0*/ 	.short	0x010a
        /*10b2*/ 	.byte	0xff
	.zero		1


	//   ....[251]....
        /*10b4*/ 	.word	0x0000a830
        /*10b8*/ 	.word	0x00000000
        /*10bc*/ 	.word	0x00000230
        /*10c0*/ 	.short	0x010a
        /*10c2*/ 	.byte	0xff
	.zero		1


	//   ....[252]....
        /*10c4*/ 	.word	0x0000a880
        /*10c8*/ 	.word	0x00000035
        /*10cc*/ 	.word	0x00000290
        /*10d0*/ 	.short	0x010a
        /*10d2*/ 	.byte	0xff
	.zero		1


	//   ....[253]....
        /*10d4*/ 	.word	0x0000a8d0
        /*10d8*/ 	.word	0x00000003
        /*10dc*/ 	.word	0x00000230
        /*10e0*/ 	.short	0x010a
        /*10e2*/ 	.byte	0xff
	.zero		1


	//----- nvinfo : EIATTR_NUM_MBARRIERS
	.align		4
.L_47:
        /*10e4*/ 	.byte	0x03, 0x38
        /*10e6*/ 	.short	0x005f


	//----- nvinfo : EIATTR_EXIT_INSTR_OFFSETS
	.align		4
        /*10e8*/ 	.byte	0x04, 0x1c
        /*10ea*/ 	.short	(.L_49 - .L_48)


	//   ....[0]....
.L_48:
        /*10ec*/ 	.word	0x00004110


	//   ....[1]....
        /*10f0*/ 	.word	0x00004620


	//   ....[2]....
        /*10f4*/ 	.word	0x00004680


	//   ....[3]....
        /*10f8*/ 	.word	0x00005930


	//   ....[4]....
        /*10fc*/ 	.word	0x00006ae0


	//   ....[5]....
        /*1100*/ 	.word	0x00006b20


	//   ....[6]....
        /*1104*/ 	.word	0x00009120


	//   ....[7]....
        /*1108*/ 	.word	0x000091a0


	//   ....[8]....
        /*110c*/ 	.word	0x000091d0


	//   ....[9]....
        /*1110*/ 	.word	0x00009250


	//----- nvinfo : EIATTR_MAX_THREADS
	.align		4
.L_49:
        /*1114*/ 	.byte	0x04, 0x05
        /*1116*/ 	.short	(.L_51 - .L_50)
.L_50:
        /*1118*/ 	.word	0x00000100
        /*111c*/ 	.word	0x00000001
        /*1120*/ 	.word	0x00000001


	//----- nvinfo : EIATTR_CRS_STACK_SIZE
	.align		4
.L_51:
        /*1124*/ 	.byte	0x04, 0x1e
        /*1126*/ 	.short	(.L_53 - .L_52)
.L_52:
        /*1128*/ 	.word	0x00000000


	//----- nvinfo : EIATTR_CBANK_PARAM_SIZE
	.align		4
.L_53:
        /*112c*/ 	.byte	0x03, 0x19
        /*112e*/ 	.short	0x0800


	//----- nvinfo : EIATTR_PARAM_CBANK
	.align		4
        /*1130*/ 	.byte	0x04, 0x0a
        /*1132*/ 	.short	(.L_55 - .L_54)
	.align		4
.L_54:
        /*1134*/ 	.word	index@(.nv.constant0._ZN7cutlass13device_kernelINS_4gemm6kernel13GemmUniversalIN4cute5tupleIJiiiiEEENS1_10collective13CollectiveMmaINS1_35MainloopSm100TmaUmmaWarpSpecializedILi35ELi2ELi4ENS5_IJNS4_1CILi4EEENSA_ILi1EEESC_EEEEENS5_IJNSA_ILi128EEENSA_ILi64EEENSA_ILi32EEEEEENS_6half_tENS5_IJlSC_lEEESJ_SK_NS4_8TiledMMAINS4_8MMA_AtomIJNS4_26SM100_MMA_F16BF16_2x1SM_SSISJ_SJ_fLi128ELi64ELNS4_4UMMA5MajorE0ELSP_0ELNSO_7ScaleInE0ELSQ_0EEEEEENS4_6LayoutINS5_IJSC_SC_SC_EEENS5_IJNSA_ILi0EEESV_SV_EEEEENS5_IJNS4_10UnderscoreESY_SY_EEEEENS4_18SM100_TMA_2SM_LOADENS4_14ComposedLayoutINS4_7SwizzleILi2ELi4ELi3EEENS4_18smem_ptr_flag_bitsILi16EEENST_INS5_IJNSA_ILi8EEESH_EEENS5_IJSH_SC_EEEEEEEvNS4_8identityENS4_28SM100_TMA_2SM_LOAD_MULTICASTES1B_vS1C_EENS_8epilogue10collective18CollectiveEpilogueINS1F_23Sm100TmaWarpSpecializedILi3ELi2ELi16ELb1ELb0EEEJNS5_IJSG_SG_SH_EEENS5_IJNST_ISG_SC_EENST_INS5_IJNSA_ILi16EEENSA_ILi2EEEEEENS5_IJSC_SH_EEEEEEEESJ_SK_SJ_SK_NS1F_6fusion15FusionCallbacksIS1J_NS1S_17LinearCombinationISJ_fSJ_fLNS_15FloatRoundStyleE2EEES1K_S1R_JEEENS4_5SM1004TMEM4LOAD26SM100_TMEM_LOAD_32dp32b16xENS4_13SM90_TMA_LOADENS12_INS13_ILi1ELi4ELi3EEES16_NST_INS5_IJS17_S1M_EEENS5_IJS1M_SC_EEEEEEENS4_39AutoVectorizingCopyWithAssumedAlignmentILi128EEENS4_14SM90_TMA_STOREES27_S29_S29_EEEvvEEEEvNT_6ParamsE)
        /*1138*/ 	.short	0x0380
        /*113a*/ 	.short	0x0800


	//----- nvinfo : EIATTR_SW_WAR
	.align		4
.L_55:
        /*113c*/ 	.byte	0x04, 0x36
        /*113e*/ 	.short	(.L_57 - .L_56)
.L_56:
        /*1140*/ 	.word	0x00000008
.L_57:


//--------------------- .nv.callgraph             --------------------------
	.section	.nv.callgraph,"",@"SHT_CUDA_CALLGRAPH"
	.align	4
	.sectionentsize	8
	.align		4
        /*0000*/ 	.word	0x00000000
	.align		4
        /*0004*/ 	.word	0xffffffff
	.align		4
        /*0008*/ 	.word	index@(_ZN7cutlass13device_kernelINS_4gemm6kernel13GemmUniversalIN4cute5tupleIJiiiiEEENS1_10collective13CollectiveMmaINS1_35MainloopSm100TmaUmmaWarpSpecializedILi35ELi2ELi4ENS5_IJNS4_1CILi4EEENSA_ILi1EEESC_EEEEENS5_IJNSA_ILi128EEENSA_ILi64EEENSA_ILi32EEEEEENS_6half_tENS5_IJlSC_lEEESJ_SK_NS4_8TiledMMAINS4_8MMA_AtomIJNS4_26SM100_MMA_F16BF16_2x1SM_SSISJ_SJ_fLi128ELi64ELNS4_4UMMA5MajorE0ELSP_0ELNSO_7ScaleInE0ELSQ_0EEEEEENS4_6LayoutINS5_IJSC_SC_SC_EEENS5_IJNSA_ILi0EEESV_SV_EEEEENS5_IJNS4_10UnderscoreESY_SY_EEEEENS4_18SM100_TMA_2SM_LOADENS4_14ComposedLayoutINS4_7SwizzleILi2ELi4ELi3EEENS4_18smem_ptr_flag_bitsILi16EEENST_INS5_IJNSA_ILi8EEESH_EEENS5_IJSH_SC_EEEEEEEvNS4_8identityENS4_28SM100_TMA_2SM_LOAD_MULTICASTES1B_vS1C_EENS_8epilogue10collective18CollectiveEpilogueINS1F_23Sm100TmaWarpSpecializedILi3ELi2ELi16ELb1ELb0EEEJNS5_IJSG_SG_SH_EEENS5_IJNST_ISG_SC_EENST_INS5_IJNSA_ILi16EEENSA_ILi2EEEEEENS5_IJSC_SH_EEEEEEEESJ_SK_SJ_SK_NS1F_6fusion15FusionCallbacksIS1J_NS1S_17LinearCombinationISJ_fSJ_fLNS_15FloatRoundStyleE2EEES1K_S1R_JEEENS4_5SM1004TMEM4LOAD26SM100_TMEM_LOAD_32dp32b16xENS4_13SM90_TMA_LOADENS12_INS13_ILi1ELi4ELi3EEES16_NST_INS5_IJS17_S1M_EEENS5_IJS1M_SC_EEEEEEENS4_39AutoVectorizingCopyWithAssumedAlignmentILi128EEENS4_14SM90_TMA_STOREES27_S29_S29_EEEvvEEEEvNT_6ParamsE)
	.align		4
        /*000c*/ 	.word	index@(__assertfail)
	.align		4
        /*0010*/ 	.word	0x00000000
	.align		4
        /*0014*/ 	.word	0xfffffffe
	.align		4
        /*0018*/ 	.word	0x00000000
	.align		4
        /*001c*/ 	.word	0xfffffffd
	.align		4
        /*0020*/ 	.word	0x00000000
	.align		4
        /*0024*/ 	.word	0xfffffffc


//--------------------- .nv.constant4             --------------------------
	.section	.nv.constant4,"a",@progbits
	.align	8
	.align		8
.nv.constant4:
        /*0000*/ 	.dword	__assertfail
	.align		8
        /*0008*/ 	.dword	__unnamed_1
	.align		8
        /*0010*/ 	.dword	__unnamed_2
	.align		8
        /*0018*/ 	.dword	_ZN40_INTERNAL_278497dd_4_k_cu_eabfe5a1_174814cuda3std3__45__cpo5beginE
	.align		8
        /*0020*/ 	.dword	_ZN40_INTERNAL_278497dd_4_k_cu_eabfe5a1_174814cuda3std3__45__cpo3endE
	.align		8
        /*0028*/ 	.dword	_ZN40_INTERNAL_278497dd_4_k_cu_eabfe5a1_174814cuda3std3__45__cpo6cbeginE
	.align		8
        /*0030*/ 	.dword	_ZN40_INTERNAL_278497dd_4_k_cu_eabfe5a1_174814cuda3std3__45__cpo4cendE
	.align		8
        /*0038*/ 	.dword	_ZN40_INTERNAL_278497dd_4_k_cu_eabfe5a1_174814cuda3std3__442_GLOBAL__N__278497dd_4_k_cu_eabfe5a1_174816ignoreE
	.align		8
        /*0040*/ 	.dword	_ZN40_INTERNAL_278497dd_4_k_cu_eabfe5a1_174814cuda3std3__419piecewise_constructE
	.align		8
        /*0048*/ 	.dword	_ZN40_INTERNAL_278497dd_4_k_cu_eabfe5a1_174814cuda3std3__48in_placeE
	.align		8
        /*0050*/ 	.dword	_ZN40_INTERNAL_278497dd_4_k_cu_eabfe5a1_174814cuda3std6ranges3__45__cpo4swapE
	.align		8
        /*0058*/ 	.dword	_ZN40_INTERNAL_278497dd_4_k_cu_eabfe5a1_174814cuda3std6ranges3__45__cpo9iter_moveE
	.align		8
        /*0060*/ 	.dword	_ZN40_INTERNAL_278497dd_4_k_cu_eabfe5a1_174814cute7productE
	.align		8
        /*0068*/ 	.dword	_ZN40_INTERNAL_278497dd_4_k_cu_eabfe5a1_174814cute1_E
	.align		8
        /*0070*/ 	.dword	$str$25
	.align		8
        /*0078*/ 	.dword	$str$26
	.align		8
        /*0080*/ 	.dword	$str$27
	.align		8
        /*0088*/ 	.dword	$str$28


//--------------------- .text._ZN7cutlass13device_kernelINS_4gemm6kernel13GemmUniversalIN4cute5tupleIJiiiiEEENS1_10collective13CollectiveMmaINS1_35MainloopSm100TmaUmmaWarpSpecializedILi35ELi2ELi4ENS5_IJNS4_1CILi4EEENSA_ILi1EEESC_EEEEENS5_IJNSA_ILi128EEENSA_ILi64EEENSA_ILi32EEEEEENS_6half_tENS5_IJlSC_lEEESJ_SK_NS4_8TiledMMAINS4_8MMA_AtomIJNS4_26SM100_MMA_F16BF16_2x1SM_SSISJ_SJ_fLi128ELi64ELNS4_4UMMA5MajorE0ELSP_0ELNSO_7ScaleInE0ELSQ_0EEEEEENS4_6LayoutINS5_IJSC_SC_SC_EEENS5_IJNSA_ILi0EEESV_SV_EEEEENS5_IJNS4_10UnderscoreESY_SY_EEEEENS4_18SM100_TMA_2SM_LOADENS4_14ComposedLayoutINS4_7SwizzleILi2ELi4ELi3EEENS4_18smem_ptr_flag_bitsILi16EEENST_INS5_IJNSA_ILi8EEESH_EEENS5_IJSH_SC_EEEEEEEvNS4_8identityENS4_28SM100_TMA_2SM_LOAD_MULTICASTES1B_vS1C_EENS_8epilogue10collective18CollectiveEpilogueINS1F_23Sm100TmaWarpSpecializedILi3ELi2ELi16ELb1ELb0EEEJNS5_IJSG_SG_SH_EEENS5_IJNST_ISG_SC_EENST_INS5_IJNSA_ILi16EEENSA_ILi2EEEEEENS5_IJSC_SH_EEEEEEEESJ_SK_SJ_SK_NS1F_6fusion15FusionCallbacksIS1J_NS1S_17LinearCombinationISJ_fSJ_fLNS_15FloatRoundStyleE2EEES1K_S1R_JEEENS4_5SM1004TMEM4LOAD26SM100_TMEM_LOAD_32dp32b16xENS4_13SM90_TMA_LOADENS12_INS13_ILi1ELi4ELi3EEES16_NST_INS5_IJS17_S1M_EEENS5_IJS1M_SC_EEEEEEENS4_39AutoVectorizingCopyWithAssumedAlignmentILi128EEENS4_14SM90_TMA_STOREES27_S29_S29_EEEvvEEEEvNT_6ParamsE --------------------------
	.section	.text._ZN7cutlass13device_kernelINS_4gemm6kernel13GemmUniversalIN4cute5tupleIJiiiiEEENS1_10collective13CollectiveMmaINS1_35MainloopSm100TmaUmmaWarpSpecializedILi35ELi2ELi4ENS5_IJNS4_1CILi4EEENSA_ILi1EEESC_EEEEENS5_IJNSA_ILi128EEENSA_ILi64EEENSA_ILi32EEEEEENS_6half_tENS5_IJlSC_lEEESJ_SK_NS4_8TiledMMAINS4_8MMA_AtomIJNS4_26SM100_MMA_F16BF16_2x1SM_SSISJ_SJ_fLi128ELi64ELNS4_4UMMA5MajorE0ELSP_0ELNSO_7ScaleInE0ELSQ_0EEEEEENS4_6LayoutINS5_IJSC_SC_SC_EEENS5_IJNSA_ILi0EEESV_SV_EEEEENS5_IJNS4_10UnderscoreESY_SY_EEEEENS4_18SM100_TMA_2SM_LOADENS4_14ComposedLayoutINS4_7SwizzleILi2ELi4ELi3EEENS4_18smem_ptr_flag_bitsILi16EEENST_INS5_IJNSA_ILi8EEESH_EEENS5_IJSH_SC_EEEEEEEvNS4_8identityENS4_28SM100_TMA_2SM_LOAD_MULTICASTES1B_vS1C_EENS_8epilogue10collective18CollectiveEpilogueINS1F_23Sm100TmaWarpSpecializedILi3ELi2ELi16ELb1ELb0EEEJNS5_IJSG_SG_SH_EEENS5_IJNST_ISG_SC_EENST_INS5_IJNSA_ILi16EEENSA_ILi2EEEEEENS5_IJSC_SH_EEEEEEEESJ_SK_SJ_SK_NS1F_6fusion15FusionCallbacksIS1J_NS1S_17LinearCombinationISJ_fSJ_fLNS_15FloatRoundStyleE2EEES1K_S1R_JEEENS4_5SM1004TMEM4LOAD26SM100_TMEM_LOAD_32dp32b16xENS4_13SM90_TMA_LOADENS12_INS13_ILi1ELi4ELi3EEES16_NST_INS5_IJS17_S1M_EEENS5_IJS1M_SC_EEEEEEENS4_39AutoVectorizingCopyWithAssumedAlignmentILi128EEENS4_14SM90_TMA_STOREES27_S29_S29_EEEvvEEEEvNT_6ParamsE,"ax",@progbits
	.align	128
.text._ZN7cutlass13device_kernelINS_4gemm6kernel13GemmUniversalIN4cute5tupleIJiiiiEEENS1_10collective13CollectiveMmaINS1_35MainloopSm100TmaUmmaWarpSpecializedILi35ELi2ELi4ENS5_IJNS4_1CILi4EEENSA_ILi1EEESC_EEEEENS5_IJNSA_ILi128EEENSA_ILi64EEENSA_ILi32EEEEEENS_6half_tENS5_IJlSC_lEEESJ_SK_NS4_8TiledMMAINS4_8MMA_AtomIJNS4_26SM100_MMA_F16BF16_2x1SM_SSISJ_SJ_fLi128ELi64ELNS4_4UMMA5MajorE0ELSP_0ELNSO_7ScaleInE0ELSQ_0EEEEEENS4_6LayoutINS5_IJSC_SC_SC_EEENS5_IJNSA_ILi0EEESV_SV_EEEEENS5_IJNS4_10UnderscoreESY_SY_EEEEENS4_18SM100_TMA_2SM_LOADENS4_14ComposedLayoutINS4_7SwizzleILi2ELi4ELi3EEENS4_18smem_ptr_flag_bitsILi16EEENST_INS5_IJNSA_ILi8EEESH_EEENS5_IJSH_SC_EEEEEEEvNS4_8identityENS4_28SM100_TMA_2SM_LOAD_MULTICASTES1B_vS1C_EENS_8epilogue10collective18CollectiveEpilogueINS1F_23Sm100TmaWarpSpecializedILi3ELi2ELi16ELb1ELb0EEEJNS5_IJSG_SG_SH_EEENS5_IJNST_ISG_SC_EENST_INS5_IJNSA_ILi16EEENSA_ILi2EEEEEENS5_IJSC_SH_EEEEEEEESJ_SK_SJ_SK_NS1F_6fusion15FusionCallbacksIS1J_NS1S_17LinearCombinationISJ_fSJ_fLNS_15FloatRoundStyleE2EEES1K_S1R_JEEENS4_5SM1004TMEM4LOAD26SM100_TMEM_LOAD_32dp32b16xENS4_13SM90_TMA_LOADENS12_INS13_ILi1ELi4ELi3EEES16_NST_INS5_IJS17_S1M_EEENS5_IJS1M_SC_EEEEEEENS4_39AutoVectorizingCopyWithAssumedAlignmentILi128EEENS4_14SM90_TMA_STOREES27_S29_S29_EEEvvEEEEvNT_6ParamsE:
        .type           _ZN7cutlass13device_kernelINS_4gemm6kernel13GemmUniversalIN4cute5tupleIJiiiiEEENS1_10collective13CollectiveMmaINS1_35MainloopSm100TmaUmmaWarpSpecializedILi35ELi2ELi4ENS5_IJNS4_1CILi4EEENSA_ILi1EEESC_EEEEENS5_IJNSA_ILi128EEENSA_ILi64EEENSA_ILi32EEEEEENS_6half_tENS5_IJlSC_lEEESJ_SK_NS4_8TiledMMAINS4_8MMA_AtomIJNS4_26SM100_MMA_F16BF16_2x1SM_SSISJ_SJ_fLi128ELi64ELNS4_4UMMA5MajorE0ELSP_0ELNSO_7ScaleInE0ELSQ_0EEEEEENS4_6LayoutINS5_IJSC_SC_SC_EEENS5_IJNSA_ILi0EEESV_SV_EEEEENS5_IJNS4_10UnderscoreESY_SY_EEEEENS4_18SM100_TMA_2SM_LOADENS4_14ComposedLayoutINS4_7SwizzleILi2ELi4ELi3EEENS4_18smem_ptr_flag_bitsILi16EEENST_INS5_IJNSA_ILi8EEESH_EEENS5_IJSH_SC_EEEEEEEvNS4_8identityENS4_28SM100_TMA_2SM_LOAD_MULTICASTES1B_vS1C_EENS_8epilogue10collective18CollectiveEpilogueINS1F_23Sm100TmaWarpSpecializedILi3ELi2ELi16ELb1ELb0EEEJNS5_IJSG_SG_SH_EEENS5_IJNST_ISG_SC_EENST_INS5_IJNSA_ILi16EEENSA_ILi2EEEEEENS5_IJSC_SH_EEEEEEEESJ_SK_SJ_SK_NS1F_6fusion15FusionCallbacksIS1J_NS1S_17LinearCombinationISJ_fSJ_fLNS_15FloatRoundStyleE2EEES1K_S1R_JEEENS4_5SM1004TMEM4LOAD26SM100_TMEM_LOAD_32dp32b16xENS4_13SM90_TMA_LOADENS12_INS13_ILi1ELi4ELi3EEES16_NST_INS5_IJS17_S1M_EEENS5_IJS1M_SC_EEEEEEENS4_39AutoVectorizingCopyWithAssumedAlignmentILi128EEENS4_14SM90_TMA_STOREES27_S29_S29_EEEvvEEEEvNT_6ParamsE,@function
        .size           _ZN7cutlass13device_kernelINS_4gemm6kernel13GemmUniversalIN4cute5tupleIJiiiiEEENS1_10collective13CollectiveMmaINS1_35MainloopSm100TmaUmmaWarpSpecializedILi35ELi2ELi4ENS5_IJNS4_1CILi4EEENSA_ILi1EEESC_EEEEENS5_IJNSA_ILi128EEENSA_ILi64EEENSA_ILi32EEEEEENS_6half_tENS5_IJlSC_lEEESJ_SK_NS4_8TiledMMAINS4_8MMA_AtomIJNS4_26SM100_MMA_F16BF16_2x1SM_SSISJ_SJ_fLi128ELi64ELNS4_4UMMA5MajorE0ELSP_0ELNSO_7ScaleInE0ELSQ_0EEEEEENS4_6LayoutINS5_IJSC_SC_SC_EEENS5_IJNSA_ILi0EEESV_SV_EEEEENS5_IJNS4_10UnderscoreESY_SY_EEEEENS4_18SM100_TMA_2SM_LOADENS4_14ComposedLayoutINS4_7SwizzleILi2ELi4ELi3EEENS4_18smem_ptr_flag_bitsILi16EEENST_INS5_IJNSA_ILi8EEESH_EEENS5_IJSH_SC_EEEEEEEvNS4_8identityENS4_28SM100_TMA_2SM_LOAD_MULTICASTES1B_vS1C_EENS_8epilogue10collective18CollectiveEpilogueINS1F_23Sm100TmaWarpSpecializedILi3ELi2ELi16ELb1ELb0EEEJNS5_IJSG_SG_SH_EEENS5_IJNST_ISG_SC_EENST_INS5_IJNSA_ILi16EEENSA_ILi2EEEEEENS5_IJSC_SH_EEEEEEEESJ_SK_SJ_SK_NS1F_6fusion15FusionCallbacksIS1J_NS1S_17LinearCombinationISJ_fSJ_fLNS_15FloatRoundStyleE2EEES1K_S1R_JEEENS4_5SM1004TMEM4LOAD26SM100_TMEM_LOAD_32dp32b16xENS4_13SM90_TMA_LOADENS12_INS13_ILi1ELi4ELi3EEES16_NST_INS5_IJS17_S1M_EEENS5_IJS1M_SC_EEEEEEENS4_39AutoVectorizingCopyWithAssumedAlignmentILi128EEENS4_14SM90_TMA_STOREES27_S29_S29_EEEvvEEEEvNT_6ParamsE,(.L_x_269 - _ZN7cutlass13device_kernelINS_4gemm6kernel13GemmUniversalIN4cute5tupleIJiiiiEEENS1_10collective13CollectiveMmaINS1_35MainloopSm100TmaUmmaWarpSpecializedILi35ELi2ELi4ENS5_IJNS4_1CILi4EEENSA_ILi1EEESC_EEEEENS5_IJNSA_ILi128EEENSA_ILi64EEENSA_ILi32EEEEEENS_6half_tENS5_IJlSC_lEEESJ_SK_NS4_8TiledMMAINS4_8MMA_AtomIJNS4_26SM100_MMA_F16BF16_2x1SM_SSISJ_SJ_fLi128ELi64ELNS4_4UMMA5MajorE0ELSP_0ELNSO_7ScaleInE0ELSQ_0EEEEEENS4_6LayoutINS5_IJSC_SC_SC_EEENS5_IJNSA_ILi0EEESV_SV_EEEEENS5_IJNS4_10UnderscoreESY_SY_EEEEENS4_18SM100_TMA_2SM_LOADENS4_14ComposedLayoutINS4_7SwizzleILi2ELi4ELi3EEENS4_18smem_ptr_flag_bitsILi16EEENST_INS5_IJNSA_ILi8EEESH_EEENS5_IJSH_SC_EEEEEEEvNS4_8identityENS4_28SM100_TMA_2SM_LOAD_MULTICASTES1B_vS1C_EENS_8epilogue10collective18CollectiveEpilogueINS1F_23Sm100TmaWarpSpecializedILi3ELi2ELi16ELb1ELb0EEEJNS5_IJSG_SG_SH_EEENS5_IJNST_ISG_SC_EENST_INS5_IJNSA_ILi16EEENSA_ILi2EEEEEENS5_IJSC_SH_EEEEEEEESJ_SK_SJ_SK_NS1F_6fusion15FusionCallbacksIS1J_NS1S_17LinearCombinationISJ_fSJ_fLNS_15FloatRoundStyleE2EEES1K_S1R_JEEENS4_5SM1004TMEM4LOAD26SM100_TMEM_LOAD_32dp32b16xENS4_13SM90_TMA_LOADENS12_INS13_ILi1ELi4ELi3EEES16_NST_INS5_IJS17_S1M_EEENS5_IJS1M_SC_EEEEEEENS4_39AutoVectorizingCopyWithAssumedAlignmentILi128EEENS4_14SM90_TMA_STOREES27_S29_S29_EEEvvEEEEvNT_6ParamsE)
        .other          _ZN7cutlass13device_kernelINS_4gemm6kernel13GemmUniversalIN4cute5tupleIJiiiiEEENS1_10collective13CollectiveMmaINS1_35MainloopSm100TmaUmmaWarpSpecializedILi35ELi2ELi4ENS5_IJNS4_1CILi4EEENSA_ILi1EEESC_EEEEENS5_IJNSA_ILi128EEENSA_ILi64EEENSA_ILi32EEEEEENS_6half_tENS5_IJlSC_lEEESJ_SK_NS4_8TiledMMAINS4_8MMA_AtomIJNS4_26SM100_MMA_F16BF16_2x1SM_SSISJ_SJ_fLi128ELi64ELNS4_4UMMA5MajorE0ELSP_0ELNSO_7ScaleInE0ELSQ_0EEEEEENS4_6LayoutINS5_IJSC_SC_SC_EEENS5_IJNSA_ILi0EEESV_SV_EEEEENS5_IJNS4_10UnderscoreESY_SY_EEEEENS4_18SM100_TMA_2SM_LOADENS4_14ComposedLayoutINS4_7SwizzleILi2ELi4ELi3EEENS4_18smem_ptr_flag_bitsILi16EEENST_INS5_IJNSA_ILi8EEESH_EEENS5_IJSH_SC_EEEEEEEvNS4_8identityENS4_28SM100_TMA_2SM_LOAD_MULTICASTES1B_vS1C_EENS_8epilogue10collective18CollectiveEpilogueINS1F_23Sm100TmaWarpSpecializedILi3ELi2ELi16ELb1ELb0EEEJNS5_IJSG_SG_SH_EEENS5_IJNST_ISG_SC_EENST_INS5_IJNSA_ILi16EEENSA_ILi2EEEEEENS5_IJSC_SH_EEEEEEEESJ_SK_SJ_SK_NS1F_6fusion15FusionCallbacksIS1J_NS1S_17LinearCombinationISJ_fSJ_fLNS_15FloatRoundStyleE2EEES1K_S1R_JEEENS4_5SM1004TMEM4LOAD26SM100_TMEM_LOAD_32dp32b16xENS4_13SM90_TMA_LOADENS12_INS13_ILi1ELi4ELi3EEES16_NST_INS5_IJS17_S1M_EEENS5_IJS1M_SC_EEEEEEENS4_39AutoVectorizingCopyWithAssumedAlignmentILi128EEENS4_14SM90_TMA_STOREES27_S29_S29_EEEvvEEEEvNT_6ParamsE,@"STO_CUDA_ENTRY STV_DEFAULT"
_ZN7cutlass13device_kernelINS_4gemm6kernel13GemmUniversalIN4cute5tupleIJiiiiEEENS1_10collective13CollectiveMmaINS1_35MainloopSm100TmaUmmaWarpSpecializedILi35ELi2ELi4ENS5_IJNS4_1CILi4EEENSA_ILi1EEESC_EEEEENS5_IJNSA_ILi128EEENSA_ILi64EEENSA_ILi32EEEEEENS_6half_tENS5_IJlSC_lEEESJ_SK_NS4_8TiledMMAINS4_8MMA_AtomIJNS4_26SM100_MMA_F16BF16_2x1SM_SSISJ_SJ_fLi128ELi64ELNS4_4UMMA5MajorE0ELSP_0ELNSO_7ScaleInE0ELSQ_0EEEEEENS4_6LayoutINS5_IJSC_SC_SC_EEENS5_IJNSA_ILi0EEESV_SV_EEEEENS5_IJNS4_10UnderscoreESY_SY_EEEEENS4_18SM100_TMA_2SM_LOADENS4_14ComposedLayoutINS4_7SwizzleILi2ELi4ELi3EEENS4_18smem_ptr_flag_bitsILi16EEENST_INS5_IJNSA_ILi8EEESH_EEENS5_IJSH_SC_EEEEEEEvNS4_8identityENS4_28SM100_TMA_2SM_LOAD_MULTICASTES1B_vS1C_EENS_8epilogue10collective18CollectiveEpilogueINS1F_23Sm100TmaWarpSpecializedILi3ELi2ELi16ELb1ELb0EEEJNS5_IJSG_SG_SH_EEENS5_IJNST_ISG_SC_EENST_INS5_IJNSA_ILi16EEENSA_ILi2EEEEEENS5_IJSC_SH_EEEEEEEESJ_SK_SJ_SK_NS1F_6fusion15FusionCallbacksIS1J_NS1S_17LinearCombinationISJ_fSJ_fLNS_15FloatRoundStyleE2EEES1K_S1R_JEEENS4_5SM1004TMEM4LOAD26SM100_TMEM_LOAD_32dp32b16xENS4_13SM90_TMA_LOADENS12_INS13_ILi1ELi4ELi3EEES16_NST_INS5_IJS17_S1M_EEENS5_IJS1M_SC_EEEEEEENS4_39AutoVectorizingCopyWithAssumedAlignmentILi128EEENS4_14SM90_TMA_STOREES27_S29_S29_EEEvvEEEEvNT_6ParamsE:
[----:B------:R-:W1:Y:S01]  /*0000*/  LDC R1, c[0x0][0x37c] ;  /* 0x0000df00ff017b82 */ /* 0x000e620000000800 */
[----:B------:R-:W2:Y:S01]  /*0010*/  S2R R58, SR_TID.X ;  /* 0x00000000003a7919 */ /* 0x000ea20000002100 */
[----:B------:R-:W3:Y:S06]  /*0020*/  LDCU.64 UR8, c[0x0][0x890] ;  /* 0x00011200ff0877ac */ /* 0x000eec0008000a00 */
[----:B------:R-:W4:Y:S01]  /*0030*/  S2UR UR4, SR_CgaCtaId ;  /* 0x00000000000479c3 */ /* 0x000f220000008800 */
[----:B------:R-:W-:Y:S02]  /*0040*/  PRMT R46, RZ, 0x7610, R46 ;  /* 0x00007610ff2e7816 */ /* 0x000fe4000000002e */
[----:B------:R-:W-:Y:S01]  /*0050*/  ELECT P1, URZ, PT ;  /* 0x0000000000ff782f */ /* 0x000fe20003820000 */
[----:B---3--:R-:W-:-:S04]  /*0060*/  UISETP.NE.U32.AND UP0, UPT, UR8, URZ, UPT ;  /* 0x000000ff0800728c */ /* 0x008fc8000bf05070 */
[----:B------:R-:W-:Y:S02]  /*0070*/  UISETP.NE.AND.EX UP0, UPT, UR9, URZ, UPT, UP0 ;  /* 0x000000ff0900728c */ /* 0x000fe4000bf05300 */
[----:B----4-:R-:W-:Y:S02]  /*0080*/  ULOP3.LUT UR34, UR4, 0x1, URZ, 0xc0, !UPT ;  /* 0x0000000104227892 */ /* 0x010fe4000f8ec0ff */
[----:B------:R-:W-:Y:S01]  /*0090*/  ULOP3.LUT UR35, UR4, 0x1, URZ, 0x3c, !UPT ;  /* 0x0000000104237892 */ /* 0x000fe2000f8e3cff */
[----:B--2---:R-:W-:-:S05]  /*00a0*/  SHF.R.U32.HI R47, RZ, 0x5, R58 ;  /* 0x00000005ff2f7819 */ /* 0x004fca000001163a */
[----:B------:R-:W2:Y:S02]  /*00b0*/  SHFL.IDX PT, R0, R47, RZ, 0x1f ;  /* 0x00001fff2f007589 */ /* 0x000ea400000e0000 */
[----:B--2---:R-:W-:Y:S01]  /*00c0*/  R2UR UR20, R0 ;  /* 0x00000000001472ca */ /* 0x004fe200000e0000 */
[----:B-1----:R-:W-:-:S14]  /*00d0*/  BRA.U UP0, `(.L_x_0) ;  /* 0x0000000100307547 */ /* 0x002fdc000b800000 */
[----:B------:R-:W1:Y:S02]  /*00e0*/  LDCU.64 UR4, c[0x0][0x888] ;  /* 0x00011100ff0477ac */ /* 0x000e640008000a00 */
[----:B-1----:R-:W-:-:S04]  /*00f0*/  UISETP.NE.U32.AND UP0, UPT, UR4, URZ, UPT ;  /* 0x000000ff0400728c */ /* 0x002fc8000bf05070 */
[----:B------:R-:W-:-:S09]  /*0100*/  UISETP.NE.AND.EX UP0, UPT, UR5, URZ, UPT, UP0 ;  /* 0x000000ff0500728c */ /* 0x000fd2000bf05300 */
[----:B------:R-:W-:Y:S05]  /*0110*/  BRA.U !UP0, `(.L_x_1) ;  /* 0x0000000108147547 */ /* 0x000fea000b800000 */
[----:B------:R-:W1:Y:S01]  /*0120*/  LDC.64 R26, c[0x0][0x888] ;  /* 0x00022200ff1a7b82 */ /* 0x000e620000000a00 */
[----:B------:R-:W1:Y:S02]  /*0130*/  LDCU.64 UR4, c[0x0][0x358] ;  /* 0x00006b00ff0477ac */ /* 0x000e640008000a00 */
[----:B-1----:R1:W5:Y:S01]  /*0140*/  LDG.E R26, desc[UR4][R26.64] ;  /* 0x000000041a1a7981 */ /* 0x002362000c1e1900 */
[----:B------:R-:W-:Y:S01]  /*0150*/  HFMA2 R46, -RZ, RZ, 0, 5.9604644775390625e-08 ;  /* 0x00000001ff2e7431 */ /* 0x000fe200000001ff */
[----:B------:R-:W-:Y:S05]  /*0160*/  BRA `(.L_x_0) ;  /* 0x00000000000c7947 */ /* 0x000fea0003800000 */
.L_x_1:
[----:B------:R-:W1:Y:S01]  /*0170*/  LDCU UR4, c[0x0][0x880] ;  /* 0x00011000ff0477ac */ /* 0x000e620008000800 */
[----:B------:R-:W-:Y:S01]  /*0180*/  HFMA2 R46, -RZ, RZ, 0, 5.9604644775390625e-08 ;  /* 0x00000001ff2e7431 */ /* 0x000fe200000001ff */
[----:B-1----:R-:W-:-:S07]  /*0190*/  MOV R26, UR4 ;  /* 0x00000004001a7c02 */ /* 0x002fce0008000f00 */
.L_x_0:
[----:B------:R-:W2:Y:S02]  /*01a0*/  LDCU.64 UR4, c[0x0][0x8b0] ;  /* 0x00011600ff0477ac */ /* 0x000ea40008000a00 */
[----:B--2---:R-:W-:-:S04]  /*01b0*/  UISETP.NE.U32.AND UP0, UPT, UR4, URZ, UPT ;  /* 0x000000ff0400728c */ /* 0x004fc8000bf05070 */
[----:B------:R-:W-:-:S09]  /*01c0*/  UISETP.NE.AND.EX UP0, UPT, UR5, URZ, UPT, UP0 ;  /* 0x000000ff0500728c */ /* 0x000fd2000bf05300 */
[----:B------:R-:W-:Y:S05]  /*01d0*/  BRA.U UP0, `(.L_x_2) ;  /* 0x0000000100287547 */ /* 0x000fea000b800000 */
[----:B------:R-:W2:Y:S02]  /*01e0*/  LDCU.64 UR4, c[0x0][0x8a8] ;  /* 0x00011500ff0477ac */ /* 0x000ea40008000a00 */
[----:B--2---:R-:W-:-:S04]  /*01f0*/  UISETP.NE.U32.AND UP0, UPT, UR4, URZ, UPT ;  /* 0x000000ff0400728c */ /* 0x004fc8000bf05070 */
[----:B------:R-:W-:-:S09]  /*0200*/  UISETP.NE.AND.EX UP0, UPT, UR5, URZ, UPT, UP0 ;  /* 0x000000ff0500728c */ /* 0x000fd2000bf05300 */
[----:B------:R-:W-:Y:S05]  /*0210*/  BRA.U !UP0, `(.L_x_3) ;  /* 0x0000000108107547 */ /* 0x000fea000b800000 */
[----:B------:R-:W2:Y:S01]  /*0220*/  LDC.64 R24, c[0x0][0x8a8] ;  /* 0x00022a00ff187b82 */ /* 0x000ea20000000a00 */
[----:B------:R-:W2:Y:S02]  /*0230*/  LDCU.64 UR4, c[0x0][0x358] ;  /* 0x00006b00ff0477ac */ /* 0x000ea40008000a00 */
[----:B--2---:R2:W5:Y:S01]  /*0240*/  LDG.E R24, desc[UR4][R24.64] ;  /* 0x0000000418187981 */ /* 0x004562000c1e1900 */
[----:B------:R-:W-:Y:S05]  /*0250*/  BRA `(.L_x_2) ;  /* 0x0000000000087947 */ /* 0x000fea0003800000 */
.L_x_3:
[----:B------:R-:W2:Y:S02]  /*0260*/  LDCU UR4, c[0x0][0x8a0] ;  /* 0x00011400ff0477ac */ /* 0x000ea40008000800 */
[----:B--2---:R-:W-:Y:S02]  /*0270*/  MOV R24, UR4 ;  /* 0x0000000400187c02 */ /* 0x004fe40008000f00 */
.L_x_2:
[----:B------:R-:W-:Y:S01]  /*0280*/  IMAD.U32 R0, RZ, RZ, UR20 ;  /* 0x00000014ff007e24 */ /* 0x000fe2000f8e00ff */
[----:B------:R-:W-:Y:S04]  /*0290*/  BSSY.RECONVERGENT B0, `(.L_x_4) ;  /* 0x000000c000007945 */ /* 0x000fe80003800200 */
[C---:B------:R-:W-:Y:S02]  /*02a0*/  ISETP.NE.OR P2, PT, R0.reuse, 0x1, !P1 ;  /* 0x000000010000780c */ /* 0x040fe40004f45670 */
[----:B------:R-:W-:-:S11]  /*02b0*/  ISETP.NE.OR P0, PT, R0, 0x3, !P1 ;  /* 0x000000030000780c */ /* 0x000fd60004f05670 */
[----:B------:R-:W-:Y:S05]  /*02c0*/  @P2 BRA `(.L_x_5) ;  /* 0x0000000000202947 */ /* 0x000fea0003800000 */
[----:B------:R-:W3:Y:S02]  /*02d0*/  LDCU.64 UR4, c[0x0][0x348] ;  /* 0x00006900ff0477ac */ /* 0x000ee40008000a00 */
[----:B---3--:R-:W-:Y:S02]  /*02e0*/  UIADD3 UR6, UP1, UPT, UR4, 0x80, URZ ;  /* 0x0000008004067890 */ /* 0x008fe4000ff3e0ff */
[----:B------:R-:W-:Y:S02]  /*02f0*/  UIADD3 UR4, UP0, UPT, UR4, 0x180, URZ ;  /* 0x0000018004047890 */ /* 0x000fe4000ff1e0ff */
[----:B------:R-:W-:Y:S02]  /*0300*/  UIADD3.X UR7, UPT, UPT, URZ, UR5, URZ, UP1, !UPT ;  /* 0x00000005ff077290 */ /* 0x000fe40008ffe4ff */
[----:B------:R-:W-:-:S07]  /*0310*/  UIADD3.X UR5, UPT, UPT, URZ, UR5, URZ, UP0, !UPT ;  /* 0x00000005ff057290 */ /* 0x000fce00087fe4ff */
[----:B------:R3:W-:Y:S02]  /*0320*/  UTMACCTL.PF [UR6] ;  /* 0x00000000060079b9 */ /* 0x0007e40008040000 */
[----:B------:R3:W-:Y:S02]  /*0330*/  UTMACCTL.PF [UR4] ;  /* 0x00000000040079b9 */ /* 0x0007e40008040000 */
[----:B---3--:R-:W-:Y:S01]  /*0340*/  NOP ;  /* 0x0000000000007918 */ /* 0x008fe20000000000 */
.L_x_5:
[----:B------:R-:W-:Y:S05]  /*0350*/  BSYNC.RECONVERGENT B0 ;  /* 0x0000000000007941 */ /* 0x000fea0003800200 */
.L_x_4:
[----:B------:R-:W-:Y:S04]  /*0360*/  BSSY.RECONVERGENT B0, `(.L_x_6) ;  /* 0x000000a000007945 */ /* 0x000fe80003800200 */
        /* <DEDUP_REMOVED lines=9> */
.L_x_7:
[----:B------:R-:W-:Y:S05]  /*0400*/  BSYNC.RECONVERGENT B0 ;  /* 0x0000000000007941 */ /* 0x000fea0003800200 */
.L_x_6:
[----:B------:R-:W3:Y:S01]  /*0410*/  LDCU.64 UR4, c[0x0][0x888] ;  /* 0x00011100ff0477ac */ /* 0x000ee20008000a00 */
[----:B------:R-:W-:Y:S02]  /*0420*/  UISETP.EQ.U32.AND UP2, UPT, UR8, URZ, UPT ;  /* 0x000000ff0800728c */ /* 0x000fe4000bf42070 */
[----:B------:R-:W-:Y:S02]  /*0430*/  UPLOP3.LUT UP4, UPT, UPT, UPT, UPT, 0x80, 0x8 ;  /* 0x000000000008789c */ /* 0x000fe40003f8f070 */
[----:B---3--:R-:W-:-:S04]  /*0440*/  UISETP.NE.U32.AND UP0, UPT, UR4, URZ, UPT ;  /* 0x000000ff0400728c */ /* 0x008fc8000bf05070 */
[----:B------:R-:W-:-:S04]  /*0450*/  UISETP.NE.AND.EX UP1, UPT, UR5, URZ, UPT, UP0 ;  /* 0x000000ff0500728c */ /* 0x000fc8000bf25300 */
[----:B------:R-:W-:-:S04]  /*0460*/  UISETP.EQ.OR.EX UP3, UPT, UR9, URZ, !UP1, UP2 ;  /* 0x000000ff0900728c */ /* 0x000fc8000cf62720 */
[----:B------:R-:W-:-:S06]  /*0470*/  UP2UR UR4, UPR, URZ, 0x8 ;  /* 0x00000008ff047883 */ /* 0x000fcc0008000000 */
[----:B------:R-:W-:Y:S01]  /*0480*/  MOV R52, UR4 ;  /* 0x0000000400347c02 */ /* 0x000fe20008000f00 */
[----:B------:R-:W-:Y:S06]  /*0490*/  BRA.U !UP3, `(.L_x_8) ;  /* 0x000000010b207547 */ /* 0x000fec000b800000 */
[----:B------:R-:W-:Y:S01]  /*04a0*/  UISETP.NE.U32.AND UP2, UPT, UR8, URZ, UPT ;  /* 0x000000ff0800728c */ /* 0x000fe2000bf45070 */
[----:B-----5:R-:W-:Y:S01]  /*04b0*/  FSETP.NEU.AND P0, PT, R26, RZ, PT ;  /* 0x000000ff1a00720b */ /* 0x020fe20003f0d000 */
[----:B------:R-:W-:Y:S02]  /*04c0*/  USEL UR4, URZ, 0xffffffff, UP1 ;  /* 0xffffffffff047887 */ /* 0x000fe40008800000 */
[----:B------:R-:W-:-:S10]  /*04d0*/  UISETP.NE.AND.EX UP2, UPT, UR9, URZ, UPT, UP2 ;  /* 0x000000ff0900728c */ /* 0x000fd4000bf45320 */
[----:B------:R-:W-:Y:S01]  /*04e0*/  VOTEU.ANY UP0, P0 ;  /* 0x0000000000ff7886 */ /* 0x000fe20000000100 */
[----:B------:R-:W-:-:S04]  /*04f0*/  @!UP2 USEL UR4, URZ, 0xffffffff, UP0 ;  /* 0xffffffffff04a887 */ /* 0x000fc80008000000 */
[----:B------:R-:W-:-:S04]  /*0500*/  ULOP3.LUT UR4, UR4, 0x1, URZ, 0xc0, !UPT ;  /* 0x0000000104047892 */ /* 0x000fc8000f8ec0ff */
[----:B------:R-:W-:-:S11]  /*0510*/  UISETP.NE.U32.AND UP4, UPT, UR4, 0x1, UPT ;  /* 0x000000010400788c */ /* 0x000fd6000bf85070 */
.L_x_8:
[----:B------:R-:W3:Y:S01]  /*0520*/  SHFL.IDX PT, R0, R47, RZ, 0x1f ;  /* 0x00001fff2f007589 */ /* 0x000ee200000e0000 */
[----:B------:R-:W-:-:S04]  /*0530*/  UISETP.NE.AND UP0, UPT, UR20, 0x2, UPT ;  /* 0x000000021400788c */ /* 0x000fc8000bf05270 */
[----:B------:R-:W-:Y:S02]  /*0540*/  UISETP.EQ.AND UP2, UPT, UR34, URZ, !UP0 ;  /* 0x000000ff2200728c */ /* 0x000fe4000c742270 */
[----:B------:R-:W-:-:S04]  /*0550*/  USEL UR43, URZ, 0x1, UP0 ;  /* 0x00000001ff2b7887 */ /* 0x000fc80008000000 */
[----:B------:R-:W-:Y:S02]  /*0560*/  PLOP3.LUT P3, PT, P1, PT, UP2, 0x80, 0x8 ;  /* 0x000000000008781c */ /* 0x000fe40000f6f028 */
[----:B---3--:R-:W-:-:S13]  /*0570*/  ISETP.NE.AND P0, PT, R0, RZ, PT ;  /* 0x000000ff0000720c */ /* 0x008fda0003f05270 */
[----:B------:R-:W-:Y:S05]  /*0580*/  @P0 BRA `(.L_x_9) ;  /* 0x00000004005c0947 */ /* 0x000fea0003800000 */
[----:B------:R-:W-:Y:S01]  /*0590*/  ELECT P0, URZ, PT ;  /* 0x0000000000ff782f */ /* 0x000fe20003800000 */
[----:B------:R-:W-:-:S12]  /*05a0*/  BSSY.RECONVERGENT B0, `(.L_x_9) ;  /* 0x0000055000007945 */ /* 0x000fd80003800200 */
[----:B------:R-:W-:Y:S05]  /*05b0*/  @!P0 BRA `(.L_x_10) ;  /* 0x00000004004c8947 */ /* 0x000fea0003800000 */
[----:B------:R-:W3:Y:S01]  /*05c0*/  S2UR UR5, SR_CgaCtaId ;  /* 0x00000000000579c3 */ /* 0x000ee20000008800 */
[----:B------:R-:W-:Y:S01]  /*05d0*/  UMOV UR4, 0x400 ;  /* 0x0000040000047882 */ /* 0x000fe20000000000 */
[----:B------:R-:W-:Y:S01]  /*05e0*/  UMOV UR8, 0x1 ;  /* 0x0000000100087882 */ /* 0x000fe20000000000 */
[----:B------:R-:W-:Y:S01]  /*05f0*/  UMOV UR6, 0x2 ;  /* 0x0000000200067882 */ /* 0x000fe20000000000 */
[----:B------:R-:W-:-:S04]  /*0600*/  UIADD3 UR8, UPT, UPT, -UR8, 0x100000, URZ ;  /* 0x0010000008087890 */ /* 0x000fc8000fffe1ff */
[----:B------:R-:W-:Y:S02]  /*0610*/  USHF.L.U32 UR9, UR8, 0xb, URZ ;  /* 0x0000000b08097899 */ /* 0x000fe400080006ff */
[----:B------:R-:W-:Y:S02]  /*0620*/  USHF.L.U32 UR8, UR8, 0x1, URZ ;  /* 0x0000000108087899 */ /* 0x000fe400080006ff */
[----:B------:R-:W-:-:S04]  /*0630*/  UIADD3 UR6, UPT, UPT, -UR6, 0x100000, URZ ;  /* 0x0010000006067890 */ /* 0x000fc8000fffe1ff */
[----:B------:R-:W-:Y:S02]  /*0640*/  USHF.L.U32 UR7, UR6, 0xb, URZ ;  /* 0x0000000b06077899 */ /* 0x000fe400080006ff */
[----:B------:R-:W-:Y:S02]  /*0650*/  USHF.L.U32 UR6, UR6, 0x1, URZ ;  /* 0x0000000106067899 */ /* 0x000fe400080006ff */
[----:B---3--:R-:W-:Y:S01]  /*0660*/  ULEA UR4, UR5, UR4, 0x18 ;  /* 0x0000000405047291 */ /* 0x008fe2000f8ec0ff */
[----:B------:R-:W3:Y:S11]  /*0670*/  FENCE.VIEW.ASYNC.S ;  /* 0x00000000000073c6 */ /* 0x000ef60000000000 */
[----:B---3--:R3:W4:Y:S01]  /*0680*/  SYNCS.EXCH.64 URZ, [UR4], UR8 ;  /* 0x0000000804ff75b2 */ /* 0x0087220008000100 */
[----:B------:R3:W1:Y:S01]  /*0690*/  SYNCS.EXCH.64 URZ, [UR4+0x118], UR6 ;  /* 0x0001180604ff75b2 */ /* 0x0006620008000100 */
        /* <DEDUP_REMOVED lines=67> */
[----:B------:R3:W1:Y:S02]  /*0ad0*/  SYNCS.EXCH.64 URZ, [UR4+0x228], UR6 ;  /* 0x0002280604ff75b2 */ /* 0x0006640008000100 */
[----:B---34-:R-:W-:Y:S01]  /*0ae0*/  NOP ;  /* 0x0000000000007918 */ /* 0x018fe20000000000 */
.L_x_10:
[----:B------:R-:W-:Y:S05]  /*0af0*/  BSYNC.RECONVERGENT B0 ;  /* 0x0000000000007941 */ /* 0x000fea0003800200 */
.L_x_9:
[----:B------:R-:W3:Y:S01]  /*0b00*/  SHFL.IDX PT, R0, R47, RZ, 0x1f ;  /* 0x00001fff2f007589 */ /* 0x000ee200000e0000 */
[----:B------:R-:W-:Y:S01]  /*0b10*/  NOP ;  /* 0x0000000000007918 */ /* 0x000fe20000000000 */
[----:B---3--:R-:W-:-:S13]  /*0b20*/  ISETP.NE.AND P0, PT, R0, 0x1, PT ;  /* 0x000000010000780c */ /* 0x008fda0003f05270 */
[----:B------:R-:W-:Y:S05]  /*0b30*/  @P0 BRA `(.L_x_11) ;  /* 0x0000000000500947 */ /* 0x000fea0003800000 */
        /* <DEDUP_REMOVED lines=9> */
[----:B------:R-:W-:Y:S01]  /*0bd0*/  USHF.L.U32 UR6, UR6, 0x1, URZ ;  /* 0x0000000106067899 */ /* 0x000fe200080006ff */
[----:B------:R-:W-:Y:S01]  /*0be0*/  ELECT P0, URZ, PT ;  /* 0x0000000000ff782f */ /* 0x000fe20003800000 */
[----:B---3--:R-:W-:Y:S01]  /*0bf0*/  ULEA UR4, UR5, UR4, 0x18 ;  /* 0x0000000405047291 */ /* 0x008fe2000f8ec0ff */
[----:B------:R-:W3:Y:S11]  /*0c00*/  FENCE.VIEW.ASYNC.S ;  /* 0x00000000000073c6 */ /* 0x000ef60000000000 */
[----:B---3--:R3:W4:Y:S01]  /*0c10*/  SYNCS.EXCH.64 URZ, [UR4+0x230], UR8 ;  /* 0x0002300804ff75b2 */ /* 0x0087220008000100 */
[----:B------:R3:W1:Y:S01]  /*0c20*/  SYNCS.EXCH.64 URZ, [UR4+0x248], UR6 ;  /* 0x0002480604ff75b2 */ /* 0x0006620008000100 */
[----:B------:R3:W1:Y:S01]  /*0c30*/  SYNCS.EXCH.64 URZ, [UR4+0x238], UR8 ;  /* 0x0002380804ff75b2 */ /* 0x0006620008000100 */
[----:B------:R3:W1:Y:S01]  /*0c40*/  SYNCS.EXCH.64 URZ, [UR4+0x250], UR6 ;  /* 0x0002500604ff75b2 */ /* 0x0006620008000100 */
[----:B------:R3:W1:Y:S01]  /*0c50*/  SYNCS.EXCH.64 URZ, [UR4+0x240], UR8 ;  /* 0x0002400804ff75b2 */ /* 0x0006620008000100 */
[----:B------:R3:W1:Y:S01]  /*0c60*/  SYNCS.EXCH.64 URZ, [UR4+0x258], UR6 ;  /* 0x0002580604ff75b2 */ /* 0x0006620008000100 */
[----:B------:R-:W-:Y:S01]  /*0c70*/  NOP ;  /* 0x0000000000007918 */ /* 0x000fe20000000000 */
.L_x_11:
[----:B------:R-:W2:Y:S01]  /*0c80*/  SHFL.IDX PT, R0, R47, RZ, 0x1f ;  /* 0x00001fff2f007589 */ /* 0x000ea200000e0000 */
[----:B------:R-:W-:Y:S01]  /*0c90*/  NOP ;  /* 0x0000000000007918 */ /* 0x000fe20000000000 */
[----:B--2---:R-:W-:-:S13]  /*0ca0*/  ISETP.NE.AND P0, PT, R0, 0x3, PT ;  /* 0x000000030000780c */ /* 0x004fda0003f05270 */
[----:B------:R-:W-:Y:S05]  /*0cb0*/  @P0 BRA `(.L_x_12) ;  /* 0x0000000000300947 */ /* 0x000fea0003800000 */
[----:B------:R-:W2:Y:S01]  /*0cc0*/  S2UR UR5, SR_CgaCtaId ;  /* 0x00000000000579c3 */ /* 0x000ea20000008800 */
[----:B---3--:R-:W-:Y:S01]  /*0cd0*/  UMOV UR6, 0x400 ;  /* 0x0000040000067882 */ /* 0x008fe20000000000 */
[----:B------:R-:W-:Y:S01]  /*0ce0*/  UMOV UR4, 0x20 ;  /* 0x0000002000047882 */ /* 0x000fe20000000000 */
[----:B------:R-:W-:Y:S01]  /*0cf0*/  ELECT P0, URZ, PT ;  /* 0x0000000000ff782f */ /* 0x000fe20003800000 */
[----:B--2---:R-:W-:Y:S02]  /*0d00*/  ULEA UR6, UR5, UR6, 0x18 ;  /* 0x0000000605067291 */ /* 0x004fe4000f8ec0ff */
[----:B------:R-:W-:-:S04]  /*0d10*/  UIADD3 UR4, UPT, UPT, -UR4, 0x100000, URZ ;  /* 0x0010000004047890 */ /* 0x000fc8000fffe1ff */
[----:B------:R-:W-:Y:S02]  /*0d20*/  USHF.L.U32 UR5, UR4, 0xb, URZ ;  /* 0x0000000b04057899 */ /* 0x000fe400080006ff */
[----:B------:R-:W-:Y:S01]  /*0d30*/  USHF.L.U32 UR4, UR4, 0x1, URZ ;  /* 0x0000000104047899 */ /* 0x000fe200080006ff */
[----:B------:R-:W2:Y:S11]  /*0d40*/  FENCE.VIEW.ASYNC.S ;  /* 0x00000000000073c6 */ /* 0x000eb60000000000 */
[----:B--2---:R2:W3:Y:S01]  /*0d50*/  SYNCS.EXCH.64 URZ, [UR6+0x260], UR4 ;  /* 0x0002600406ff75b2 */ /* 0x0044e20008000100 */
[----:B------:R2:W1:Y:S01]  /*0d60*/  SYNCS.EXCH.64 URZ, [UR6+0x268], UR4 ;  /* 0x0002680406ff75b2 */ /* 0x0004620008000100 */
[----:B------:R-:W-:Y:S01]  /*0d70*/  NOP ;  /* 0x0000000000007918 */ /* 0x000fe20000000000 */
.L_x_12:
[----:B------:R-:W4:Y:S01]  /*0d80*/  SHFL.IDX PT, R0, R47, RZ, 0x1f ;  /* 0x00001fff2f007589 */ /* 0x000f2200000e0000 */
[----:B------:R-:W-:Y:S01]  /*0d90*/  NOP ;  /* 0x0000000000007918 */ /* 0x000fe20000000000 */
[----:B----4-:R-:W-:-:S13]  /*0da0*/  ISETP.NE.AND P0, PT, R0, 0x4, PT ;  /* 0x000000040000780c */ /* 0x010fda0003f05270 */
[----:B------:R-:W-:Y:S05]  /*0db0*/  @P0 BRA `(.L_x_13) ;  /* 0x00000000004c0947 */ /* 0x000fea0003800000 */
[----:B--2---:R-:W2:Y:S01]  /*0dc0*/  S2UR UR5, SR_CgaCtaId ;  /* 0x00000000000579c3 */ /* 0x004ea20000008800 */
[----:B---3--:R-:W-:Y:S01]  /*0dd0*/  UMOV UR4, 0x3a0 ;  /* 0x000003a000047882 */ /* 0x008fe20000000000 */
[----:B------:R-:W-:Y:S01]  /*0de0*/  UMOV UR6, 0x400 ;  /* 0x0000040000067882 */ /* 0x000fe20000000000 */
[----:B------:R-:W-:Y:S01]  /*0df0*/  USEL UR4, UR4, 0x320, UP4 ;  /* 0x0000032004047887 */ /* 0x000fe2000a000000 */
[----:B------:R-:W-:Y:S01]  /*0e00*/  UMOV UR8, 0x1 ;  /* 0x0000000100087882 */ /* 0x000fe20000000000 */
[----:B------:R-:W-:Y:S01]  /*0e10*/  ELECT P0, URZ, PT ;  /* 0x0000000000ff782f */ /* 0x000fe20003800000 */
[----:B------:R-:W-:-:S04]  /*0e20*/  UIADD3 UR8, UPT, UPT, -UR8, 0x100000, URZ ;  /* 0x0010000008087890 */ /* 0x000fc8000fffe1ff */
[----:B------:R-:W-:Y:S02]  /*0e30*/  USHF.L.U32 UR9, UR8, 0xb, URZ ;  /* 0x0000000b08097899 */ /* 0x000fe400080006ff */
[----:B------:R-:W-:Y:S02]  /*0e40*/  USHF.L.U32 UR8, UR8, 0x1, URZ ;  /* 0x0000000108087899 */ /* 0x000fe400080006ff */
[----:B--2---:R-:W-:Y:S02]  /*0e50*/  ULEA UR6, UR5, UR6, 0x18 ;  /* 0x0000000605067291 */ /* 0x004fe4000f8ec0ff */
[----:B------:R-:W-:-:S04]  /*0e60*/  UIADD3 UR4, UPT, UPT, -UR4, 0x100000, URZ ;  /* 0x0010000004047890 */ /* 0x000fc8000fffe1ff */
[----:B------:R-:W-:Y:S02]  /*0e70*/  USHF.L.U32 UR5, UR4, 0xb, URZ ;  /* 0x0000000b04057899 */ /* 0x000fe400080006ff */
[----:B------:R-:W-:Y:S01]  /*0e80*/  USHF.L.U32 UR4, UR4, 0x1, URZ ;  /* 0x0000000104047899 */ /* 0x000fe200080006ff */
[----:B------:R-:W2:Y:S03]  /*0e90*/  FENCE.VIEW.ASYNC.S ;  /* 0x00000000000073c6 */ /* 0x000ea60000000000 */
[----:B--2---:R4:W2:Y:S08]  /*0ea0*/  SYNCS.EXCH.64 URZ, [UR6+0x270], UR8 ;  /* 0x0002700806ff75b2 */ /* 0x0048b00008000100 */
[----:B------:R4:W3:Y:S01]  /*0eb0*/  SYNCS.EXCH.64 URZ, [UR6+0x280], UR4 ;  /* 0x0002800406ff75b2 */ /* 0x0008e20008000100 */
[----:B------:R4:W1:Y:S01]  /*0ec0*/  SYNCS.EXCH.64 URZ, [UR6+0x278], UR8 ;  /* 0x0002780806ff75b2 */ /* 0x0008620008000100 */
[----:B------:R4:W1:Y:S02]  /*0ed0*/  SYNCS.EXCH.64 URZ, [UR6+0x288], UR4 ;  /* 0x0002880406ff75b2 */ /* 0x0008640008000100 */
[----:B----4-:R-:W-:Y:S01]  /*0ee0*/  NOP ;  /* 0x0000000000007918 */ /* 0x010fe20000000000 */
.L_x_13:
[----:B------:R-:W4:Y:S01]  /*0ef0*/  SHFL.IDX PT, R0, R47, RZ, 0x1f ;  /* 0x00001fff2f007589 */ /* 0x000f2200000e0000 */
[----:B------:R-:W-:Y:S01]  /*0f00*/  NOP ;  /* 0x0000000000007918 */ /* 0x000fe20000000000 */
[----:B----4-:R-:W-:-:S13]  /*0f10*/  ISETP.NE.AND P0, PT, R0, 0x5, PT ;  /* 0x000000050000780c */ /* 0x010fda0003f05270 */
[----:B------:R-:W-:Y:S05]  /*0f20*/  @P0 BRA `(.L_x_14) ;  /* 0x0000000000580947 */ /* 0x000fea0003800000 */
[----:B--2---:R-:W2:Y:S01]  /*0f30*/  S2UR UR5, SR_CgaCtaId ;  /* 0x00000000000579c3 */ /* 0x004ea20000008800 */
[----:B---3--:R-:W-:Y:S01]  /*0f40*/  UMOV UR4, 0x400 ;  /* 0x0000040000047882 */ /* 0x008fe20000000000 */
        /* <DEDUP_REMOVED lines=9> */
[----:B--2---:R-:W-:Y:S01]  /*0fe0*/  ULEA UR4, UR5, UR4, 0x18 ;  /* 0x0000000405047291 */ /* 0x004fe2000f8ec0ff */
[----:B------:R-:W2:Y:S11]  /*0ff0*/  FENCE.VIEW.ASYNC.S ;  /* 0x00000000000073c6 */ /* 0x000eb60000000000 */
[----:B--2---:R4:W2:Y:S01]  /*1000*/  SYNCS.EXCH.64 URZ, [UR4+0x290], UR6 ;  /* 0x0002900604ff75b2 */ /* 0x0048a20008000100 */
[----:B------:R4:W3:Y:S01]  /*1010*/  SYNCS.EXCH.64 URZ, [UR4+0x2b0], UR8 ;  /* 0x0002b00804ff75b2 */ /* 0x0008e20008000100 */
[----:B------:R4:W1:Y:S01]  /*1020*/  SYNCS.EXCH.64 URZ, [UR4+0x298], UR6 ;  /* 0x0002980604ff75b2 */ /* 0x0008620008000100 */
[----:B------:R4:W1:Y:S01]  /*1030*/  SYNCS.EXCH.64 URZ, [UR4+0x2b8], UR8 ;  /* 0x0002b80804ff75b2 */ /* 0x0008620008000100 */
[----:B------:R4:W1:Y:S01]  /*1040*/  SYNCS.EXCH.64 URZ, [UR4+0x2a0], UR6 ;  /* 0x0002a00604ff75b2 */ /* 0x0008620008000100 */
[----:B------:R4:W1:Y:S01]  /*1050*/  SYNCS.EXCH.64 URZ, [UR4+0x2c0], UR8 ;  /* 0x0002c00804ff75b2 */ /* 0x0008620008000100 */
[----:B------:R4:W1:Y:S01]  /*1060*/  SYNCS.EXCH.64 URZ, [UR4+0x2a8], UR6 ;  /* 0x0002a80604ff75b2 */ /* 0x0008620008000100 */
[----:B------:R4:W1:Y:S02]  /*1070*/  SYNCS.EXCH.64 URZ, [UR4+0x2c8], UR8 ;  /* 0x0002c80804ff75b2 */ /* 0x0008640008000100 */
[----:B----4-:R-:W-:Y:S01]  /*1080*/  NOP ;  /* 0x0000000000007918 */ /* 0x010fe20000000000 */
.L_x_14:
[----:B------:R-:W4:Y:S01]  /*1090*/  SHFL.IDX PT, R0, R47, RZ, 0x1f ;  /* 0x00001fff2f007589 */ /* 0x000f2200000e0000 */
[----:B------:R-:W-:Y:S01]  /*10a0*/  ISETP.NE.OR P1, PT, RZ, UR20, !P1 ;  /* 0x00000014ff007c0c */ /* 0x000fe2000cf25670 */
[----:B------:R-:W-:Y:S01]  /*10b0*/  NOP ;  /* 0x0000000000007918 */ /* 0x000fe20000000000 */
[----:B----4-:R-:W-:-:S13]  /*10c0*/  ISETP.NE.AND P0, PT, R0, 0x3, PT ;  /* 0x000000030000780c */ /* 0x010fda0003f05270 */
[----:B------:R-:W-:Y:S05]  /*10d0*/  @P0 BRA `(.L_x_15) ;  /* 0x0000000000380947 */ /* 0x000fea0003800000 */
[----:B--2---:R-:W2:Y:S01]  /*10e0*/  S2UR UR5, SR_CgaCtaId ;  /* 0x00000000000579c3 */ /* 0x004ea20000008800 */
[----:B---3--:R-:W-:Y:S01]  /*10f0*/  UMOV UR4, 0x400 ;  /* 0x0000040000047882 */ /* 0x008fe20000000000 */
[----:B------:R-:W-:Y:S01]  /*1100*/  UMOV UR6, 0x20 ;  /* 0x0000002000067882 */ /* 0x000fe20000000000 */
[----:B------:R-:W-:Y:S01]  /*1110*/  ELECT P0, URZ, PT ;  /* 0x0000000000ff782f */ /* 0x000fe20003800000 */
[----:B------:R-:W-:-:S04]  /*1120*/  UIADD3 UR6, UPT, UPT, -UR6, 0x100000, URZ ;  /* 0x0010000006067890 */ /* 0x000fc8000fffe1ff */
[----:B------:R-:W-:Y:S02]  /*1130*/  USHF.L.U32 UR7, UR6, 0xb, URZ ;  /* 0x0000000b06077899 */ /* 0x000fe400080006ff */
[----:B------:R-:W-:Y:S02]  /*1140*/  USHF.L.U32 UR6, UR6, 0x1, URZ ;  /* 0x0000000106067899 */ /* 0x000fe400080006ff */
[----:B--2---:R-:W-:Y:S01]  /*1150*/  ULEA UR4, UR5, UR4, 0x18 ;  /* 0x0000000405047291 */ /* 0x004fe2000f8ec0ff */
[----:B------:R-:W2:Y:S11]  /*1160*/  FENCE.VIEW.ASYNC.S ;  /* 0x00000000000073c6 */ /* 0x000eb60000000000 */
[----:B--2---:R4:W2:Y:S01]  /*1170*/  SYNCS.EXCH.64 URZ, [UR4+0x2d0], UR6 ;  /* 0x0002d00604ff75b2 */ /* 0x0048a20008000100 */
[----:B------:R4:W3:Y:S01]  /*1180*/  SYNCS.EXCH.64 URZ, [UR4+0x2e0], UR6 ;  /* 0x0002e00604ff75b2 */ /* 0x0008e20008000100 */
[----:B------:R4:W1:Y:S01]  /*1190*/  SYNCS.EXCH.64 URZ, [UR4+0x2d8], UR6 ;  /* 0x0002d80604ff75b2 */ /* 0x0008620008000100 */
[----:B------:R4:W1:Y:S02]  /*11a0*/  SYNCS.EXCH.64 URZ, [UR4+0x2e8], UR6 ;  /* 0x0002e80604ff75b2 */ /* 0x0008640008000100 */
[----:B----4-:R-:W-:Y:S01]  /*11b0*/  NOP ;  /* 0x0000000000007918 */ /* 0x010fe20000000000 */
.L_x_15:
[----:B---3--:R-:W3:Y:S01]  /*11c0*/  S2UR UR7, SR_CgaCtaId ;  /* 0x00000000000779c3 */ /* 0x008ee20000008800 */
[----:B------:R-:W-:Y:S01]  /*11d0*/  VOTEU.ALL UP0, P1 ;  /* 0x0000000000ff7886 */ /* 0x000fe20000800000 */
[----:B--2---:R-:W-:Y:S01]  /*11e0*/  UMOV UR4, 0x20 ;  /* 0x0000002000047882 */ /* 0x004fe20000000000 */
[----:B------:R-:W-:Y:S01]  /*11f0*/  NOP ;  /* 0x0000000000007918 */ /* 0x000fe20000000000 */
[----:B------:R-:W-:Y:S01]  /*1200*/  LOP3.LUT R3, R58, 0x1f, RZ, 0xc0, !PT ;  /* 0x0000001f3a037812 */ /* 0x000fe200078ec0ff */
[----:B------:R-:W-:Y:S01]  /*1210*/  UISETP.NE.AND UP5, UPT, UR20, URZ, UPT ;  /* 0x000000ff1400728c */ /* 0x000fe2000bfa5270 */
[----:B------:R-:W-:Y:S01]  /*1220*/  @!UP0 UMOV UR6, 0x400 ;  /* 0x0000040000068882 */ /* 0x000fe20000000000 */
[----:B------:R-:W-:-:S04]  /*1230*/  @!UP0 UIADD3 UR4, UPT, UPT, -UR4, 0x100000, URZ ;  /* 0x0010000004048890 */ /* 0x000fc8000fffe1ff */
[----:B------:R-:W-:Y:S02]  /*1240*/  @!UP0 USHF.L.U32 UR5, UR4, 0xb, URZ ;  /* 0x0000000b04058899 */ /* 0x000fe400080006ff */
[----:B------:R-:W-:Y:S02]  /*1250*/  @!UP0 USHF.L.U32 UR4, UR4, 0x1, URZ ;  /* 0x0000000104048899 */ /* 0x000fe400080006ff */
[----:B---3--:R-:W-:Y:S01]  /*1260*/  @!UP0 ULEA UR6, UR7, UR6, 0x18 ;  /* 0x0000000607068291 */ /* 0x008fe2000f8ec0ff */
[----:B------:R-:W2:Y:S01]  /*1270*/  LDCU UR7, c[0x0][0x36c] ;  /* 0x00006d80ff0777ac */ /* 0x000ea20008000800 */
[----:B------:R-:W-:Y:S01]  /*1280*/  VOTEU.ALL UP0, P1 ;  /* 0x0000000000ff7886 */ /* 0x000fe20000800000 */
[----:B------:R-:W3:Y:S09]  /*1290*/  FENCE.VIEW.ASYNC.S ;  /* 0x00000000000073c6 */ /* 0x000ef20000000000 */
[----:B---3--:R3:W4:Y:S01]  /*12a0*/  @!UP0 SYNCS.EXCH.64 URZ, [UR6+0x2f0], UR4 ;  /* 0x0002f00406ff85b2 */ /* 0x0087220008000100 */
[----:B--2---:R-:W-:-:S09]  /*12b0*/  UISETP.EQ.U32.AND UP6, UPT, UR7, 0x1, UPT ;  /* 0x000000010700788c */ /* 0x004fd2000bfc2070 */
[----:B---3--:R-:W-:Y:S05]  /*12c0*/  BRA.U !UP6, `(.L_x_16) ;  /* 0x000000010e087547 */ /* 0x008fea000b800000 */
[----:B-1--4-:R-:W-:Y:S01]  /*12d0*/  UCGABAR_ARV ;  /* 0x00000000000079c7 */ /* 0x012fe20008000000 */
[----:B------:R-:W-:Y:S05]  /*12e0*/  BRA `(.L_x_17) ;  /* 0x0000000000047947 */ /* 0x000fea0003800000 */
.L_x_16:
[----:B-1--4-:R-:W-:Y:S01]  /*12f0*/  NOP ;  /* 0x0000000000007918 */ /* 0x012fe20000000000 */
.L_x_17:
[----:B------:R-:W1:Y:S01]  /*1300*/  S2UR UR22, SR_CTAID.X ;  /* 0x00000000001679c3 */ /* 0x000e620000002500 */
[----:B------:R-:W-:-:S05]  /*1310*/  CS2R.32 R51, SR_CgaSize ;  /* 0x0000000000337805 */ /* 0x000fca0000008a00 */
[----:B------:R-:W-:-:S05]  /*1320*/  IMAD R51, R51, -0xa0, RZ ;  /* 0xffffff6033337824 */ /* 0x000fca00078e02ff */
[----:B------:R-:W-:-:S14]  /*1330*/  R2UR UR5, R51 ;  /* 0x00000000330572ca */ /* 0x000fdc00000e0000 */
[----:B------:R-:W2:Y:S01]  /*1340*/  LDCU UR5, c[0x0][UR5+0x2b0] ;  /* 0x00005600050577ac */ /* 0x000ea20008000800 */
[----:B------:R-:W-:-:S05]  /*1350*/  CS2R.32 R51, SR_CgaSize ;  /* 0x0000000000337805 */ /* 0x000fca0000008a00 */
[----:B------:R-:W-:-:S05]  /*1360*/  IMAD R51, R51, -0xa0, RZ ;  /* 0xffffff6033337824 */ /* 0x000fca00078e02ff */
[----:B------:R-:W-:-:S14]  /*1370*/  R2UR UR4, R51 ;  /* 0x00000000330472ca */ /* 0x000fdc00000e0000 */
[----:B------:R-:W3:Y:S01]  /*1380*/  LDCU UR4, c[0x0][UR4+0x2b4] ;  /* 0x00005680040477ac */ /* 0x000ee20008000800 */
[----:B------:R-:W4:Y:S01]  /*1390*/  S2UR UR33, SR_CTAID.Y ;  /* 0x00000000002179c3 */ /* 0x000f220000002600 */
[----:B------:R-:W-:-:S05]  /*13a0*/  CS2R.32 R51, SR_CgaSize ;  /* 0x0000000000337805 */ /* 0x000fca0000008a00 */
[----:B------:R-:W-:-:S05]  /*13b0*/  IMAD R51, R51, -0xa0, RZ ;  /* 0xffffff6033337824 */ /* 0x000fca00078e02ff */
[----:B------:R-:W-:-:S14]  /*13c0*/  R2UR UR7, R51 ;  /* 0x00000000330772ca */ /* 0x000fdc00000e0000 */
[----:B------:R-:W3:Y:S01]  /*13d0*/  LDCU UR7, c[0x0][UR7+0x2a0] ;  /* 0x00005400070777ac */ /* 0x000ee20008000800 */
[----:B------:R-:W-:-:S05]  /*13e0*/  CS2R.32 R51, SR_CgaSize ;  /* 0x0000000000337805 */ /* 0x000fca0000008a00 */
[----:B------:R-:W-:-:S05]  /*13f0*/  IMAD R51, R51, -0xa0, RZ ;  /* 0xffffff6033337824 */ /* 0x000fca00078e02ff */
[----:B------:R-:W-:-:S14]  /*1400*/  R2UR UR8, R51 ;  /* 0x00000000330872ca */ /* 0x000fdc00000e0000 */
[----:B------:R-:W3:Y:S01]  /*1410*/  LDCU UR8, c[0x0][UR8+0x2a4] ;  /* 0x00005480080877ac */ /* 0x000ee20008000800 */
[----:B------:R-:W3:Y:S01]  /*1420*/  S2UR UR9, SR_CgaCtaId ;  /* 0x00000000000979c3 */ /* 0x000ee20000008800 */
[----:B------:R-:W-:Y:S01]  /*1430*/  UISETP.GT.U32.AND UP0, UPT, UR34, 0xffff, UPT ;  /* 0x0000ffff2200788c */ /* 0x000fe2000bf04070 */
[----:B------:R-:W3:Y:S01]  /*1440*/  LDCU UR21, c[0x0][0xb24] ;  /* 0x00016480ff1577ac */ /* 0x000ee20008000800 */
[----:B------:R-:W3:Y:S01]  /*1450*/  LDCU UR42, c[0x0][0xb24] ;  /* 0x00016480ff2a77ac */ /* 0x000ee20008000800 */
[----:B-1----:R-:W-:Y:S01]  /*1460*/  I2FP.F32.U32 R2, UR22 ;  /* 0x0000001600027c45 */ /* 0x002fe20008201000 */
[----:B------:R-:W1:Y:S04]  /*1470*/  LDCU UR26, c[0x0][0xb30] ;  /* 0x00016600ff1a77ac */ /* 0x000e680008000800 */
[----:B--2---:R-:W-:Y:S01]  /*1480*/  FMUL R2, R2, UR5 ;  /* 0x0000000502027c20 */ /* 0x004fe20008400000 */
[----:B------:R-:W-:Y:S01]  /*1490*/  USEL UR5, UR34, 0xffff, !UP0 ;  /* 0x0000ffff22057887 */ /* 0x000fe2000c000000 */
[----:B----4-:R-:W-:-:S04]  /*14a0*/  I2FP.F32.U32 R0, UR33 ;  /* 0x0000002100007c45 */ /* 0x010fc80008201000 */
[----:B------:R-:W2:Y:S01]  /*14b0*/  F2I.U32.TRUNC.NTZ R2, R2 ;  /* 0x0000000200027305 */ /* 0x000ea2000020f000 */
[----:B------:R-:W-:Y:S01]  /*14c0*/  ULOP3.LUT UR24, UR5, 0xffff, URZ, 0xc0, !UPT ;  /* 0x0000ffff05187892 */ /* 0x000fe2000f8ec0ff */
[----:B---3--:R-:W-:Y:S01]  /*14d0*/  FMUL R0, R0, UR4 ;  /* 0x0000000400007c20 */ /* 0x008fe20008400000 */
[----:B------:R-:W-:-:S05]  /*14e0*/  USHF.L.U32 UR28, UR9, 0x8, URZ ;  /* 0x00000008091c7899 */ /* 0x000fca00080006ff */
[----:B------:R-:W3:Y:S01]  /*14f0*/  F2I.U32.TRUNC.NTZ R0, R0 ;  /* 0x0000000000007305 */ /* 0x000ee2000020f000 */
[----:B--2---:R-:W-:Y:S02]  /*1500*/  R2UR UR4, R2 ;  /* 0x00000000020472ca */ /* 0x004fe400000e0000 */
[----:B------:R-:W-:Y:S02]  /*1510*/  PRMT R2, RZ, 0x7610, R2 ;  /* 0x00007610ff027816 */ /* 0x000fe40000000002 */
[----:B---3--:R-:W-:Y:S02]  /*1520*/  R2UR UR6, R0 ;  /* 0x00000000000672ca */ /* 0x008fe400000e0000 */
[----:B------:R-:W-:-:S07]  /*1530*/  PRMT R0, RZ, 0x7610, R0 ;  /* 0x00007610ff007816 */ /* 0x000fce0000000000 */
[----:B------:R-:W-:-:S04]  /*1540*/  UIADD3 UR5, UPT, UPT, -UR4, URZ, URZ ;  /* 0x000000ff04057290 */ /* 0x000fc8000fffe1ff */
[----:B------:R-:W-:Y:S02]  /*1550*/  UIMAD UR5, UR7, UR5, UR22 ;  /* 0x00000005070572a4 */ /* 0x000fe4000f8e0216 */
[----:B------:R-:W-:-:S04]  /*1560*/  UIADD3 UR4, UPT, UPT, -UR6, URZ, URZ ;  /* 0x000000ff06047290 */ /* 0x000fc8000fffe1ff */
[----:B------:R-:W-:Y:S01]  /*1570*/  IMAD.U32 R51, RZ, RZ, UR5 ;  /* 0x00000005ff337e24 */ /* 0x000fe2000f8e00ff */
[----:B------:R-:W-:-:S06]  /*1580*/  UIMAD UR4, UR8, UR4, UR33 ;  /* 0x00000004080472a4 */ /* 0x000fcc000f8e0221 */
[----:B------:R-:W-:Y:S01]  /*1590*/  IMAD.U32 R50, RZ, RZ, UR4 ;  /* 0x00000004ff327e24 */ /* 0x000fe2000f8e00ff */
[----:B-1----:R-:W-:Y:S06]  /*15a0*/  BRA.U UP5, `(.L_x_18) ;  /* 0x0000000105447547 */ /* 0x002fec000b800000 */
[----:B------:R-:W-:Y:S02]  /*15b0*/  R2UR UR4, R50 ;  /* 0x00000000320472ca */ /* 0x000fe400000e0000 */
[----:B------:R-:W-:-:S11]  /*15c0*/  R2UR UR7, R51 ;  /* 0x00000000330772ca */ /* 0x000fd600000e0000 */
[----:B------:R-:W-:Y:S02]  /*15d0*/  UISETP.NE.AND UP0, UPT, UR4, URZ, UPT ;  /* 0x000000ff0400728c */ /* 0x000fe4000bf05270 */
[----:B------:R-:W-:Y:S02]  /*15e0*/  ULOP3.LUT UR4, UR7, 0x2, URZ, 0x3c, !UPT ;  /* 0x0000000207047892 */ /* 0x000fe4000f8e3cff */
[----:B------:R-:W-:Y:S02]  /*15f0*/  UISETP.GT.U32.AND UP2, UPT, UR7, 0x1, UP0 ;  /* 0x000000010700788c */ /* 0x000fe40008744070 */
[----:B------:R-:W-:Y:S02]  /*1600*/  UISETP.GT.U32.AND UP0, UPT, UR4, 0x1, UP0 ;  /* 0x000000010400788c */ /* 0x000fe40008704070 */
[----:B------:R-:W-:Y:S02]  /*1610*/  USEL UR5, URZ, 0x2, UP2 ;  /* 0x00000002ff057887 */ /* 0x000fe40009000000 */
[----:B------:R-:W-:-:S02]  /*1620*/  USEL UR6, URZ, 0x1, UP2 ;  /* 0x00000001ff067887 */ /* 0x000fc40009000000 */
[----:B------:R-:W-:Y:S02]  /*1630*/  USEL UR4, URZ, 0x4, UP0 ;  /* 0x00000004ff047887 */ /* 0x000fe40008000000 */
[----:B------:R-:W-:Y:S02]  /*1640*/  ULOP3.LUT UR7, UR7, 0xfffffffe, URZ, 0xc0, !UPT ;  /* 0xfffffffe07077892 */ /* 0x000fe4000f8ec0ff */
[----:B------:R-:W-:Y:S02]  /*1650*/  USEL UR8, URZ, 0x8, UP0 ;  /* 0x00000008ff087887 */ /* 0x000fe40008000000 */
[----:B------:R-:W-:-:S03]  /*1660*/  UIADD3 UR4, UPT, UPT, UR4, UR5, UR6 ;  /* 0x0000000504047290 */ /* 0x000fc6000fffe006 */
[----:B------:R-:W-:Y:S01]  /*1670*/  UMOV UR5, 0x3 ;  /* 0x0000000300057882 */ /* 0x000fe20000000000 */
[----:B------:R-:W-:Y:S02]  /*1680*/  UIADD3 UR4, UPT, UPT, UR4, UR8, URZ ;  /* 0x0000000804047290 */ /* 0x000fe4000fffe0ff */
[----:B------:R-:W-:-:S04]  /*1690*/  USHF.L.U32 UR5, UR5, UR7, URZ ;  /* 0x0000000705057299 */ /* 0x000fc800080006ff */
[----:B------:R-:W-:Y:S02]  /*16a0*/  IMAD.U32 R2, RZ, RZ, UR4 ;  /* 0x00000004ff027e24 */ /* 0x000fe4000f8e00ff */
[----:B------:R-:W-:-:S07]  /*16b0*/  IMAD.U32 R0, RZ, RZ, UR5 ;  /* 0x00000005ff007e24 */ /* 0x000fce000f8e00ff */
.L_x_18:
[----:B------:R-:W1:Y:S01]  /*16c0*/  S2UR UR36, SR_CTAID.Z ;  /* 0x00000000002479c3 */ /* 0x000e620000002700 */
[----:B------:R-:W-:Y:S01]  /*16d0*/  UISETP.GE.AND UP0, UPT, UR21, 0x1, UPT ;  /* 0x000000011500788c */ /* 0x000fe2000bf06270 */
[----:B------:R-:W-:Y:S01]  /*16e0*/  UMOV UR27, 0x5 ;  /* 0x00000005001b7882 */ /* 0x000fe20000000000 */
[----:B------:R-:W-:-:S07]  /*16f0*/  UMOV UR32, UR22 ;  /* 0x0000001600207c82 */ /* 0x000fce0008000000 */
[----:B------:R-:W-:Y:S05]  /*1700*/  BRA.U !UP0, `(.L_x_19) ;  /* 0x0000000108d47547 */ /* 0x000fea000b800000 */
[----:B------:R-:W2:Y:S01]  /*1710*/  LDCU.128 UR16, c[0x0][0xb10] ;  /* 0x00016200ff1077ac */ /* 0x000ea20008000c00 */
[----:B------:R-:W3:Y:S01]  /*1720*/  LDCU UR13, c[0x0][0x370] ;  /* 0x00006e00ff0d77ac */ /* 0x000ee20008000800 */
[----:B------:R-:W4:Y:S01]  /*1730*/  LDCU UR8, c[0x0][0x374] ;  /* 0x00006e80ff0877ac */ /* 0x000f220008000800 */
[----:B------:R-:W1:Y:S01]  /*1740*/  LDCU UR23, c[0x0][0xb0c] ;  /* 0x00016180ff1777ac */ /* 0x000e620008000800 */
[----:B------:R-:W1:Y:S01]  /*1750*/  LDCU UR25, c[0x0][0xb20] ;  /* 0x00016400ff1977ac */ /* 0x000e620008000800 */
[----:B--2---:R-:W-:Y:S01]  /*1760*/  UIMAD.WIDE.U32 UR4, UR22, UR16, URZ ;  /* 0x00000010160472a5 */ /* 0x004fe2000f8e00ff */
[----:B------:R-:W2:Y:S01]  /*1770*/  LDCU.64 UR14, c[0x0][0xb28] ;  /* 0x00016500ff0e77ac */ /* 0x000ea20008000a00 */
[----:B------:R-:W-:-:S05]  /*1780*/  UISETP.NE.AND UP3, UPT, UR18, 0x1, UPT ;  /* 0x000000011200788c */ /* 0x000fca000bf65270 */
[----:B------:R-:W-:Y:S01]  /*1790*/  UMOV UR4, UR5 ;  /* 0x0000000500047c82 */ /* 0x000fe20008000000 */
[----:B---3--:R-:W-:Y:S02]  /*17a0*/  UIMAD.WIDE.U32 UR6, UR13, UR16, URZ ;  /* 0x000000100d0672a5 */ /* 0x008fe4000f8e00ff */
[----:B------:R-:W-:Y:S02]  /*17b0*/  USHF.R.U32.HI UR9, URZ, UR17, UR4 ;  /* 0x00000011ff097299 */ /* 0x000fe40008011604 */
[----:B----4-:R-:W-:Y:S02]  /*17c0*/  UIMAD.WIDE.U32 UR4, UR8, UR19, URZ ;  /* 0x00000013080472a5 */ /* 0x010fe4000f8e00ff */
[----:B-1----:R-:W-:Y:S01]  /*17d0*/  UISETP.NE.AND UP0, UPT, UR23, 0x1, UPT ;  /* 0x000000011700788c */ /* 0x002fe2000bf05270 */
[----:B------:R-:W-:Y:S01]  /*17e0*/  UMOV UR6, UR7 ;  /* 0x0000000700067c82 */ /* 0x000fe20008000000 */
[----:B------:R-:W-:-:S03]  /*17f0*/  UISETP.NE.AND UP2, UPT, UR21, 0x1, UPT ;  /* 0x000000011500788c */ /* 0x000fc6000bf45270 */
[----:B------:R-:W-:Y:S01]  /*1800*/  UMOV UR4, UR5 ;  /* 0x0000000500047c82 */ /* 0x000fe20008000000 */
[----:B------:R-:W-:Y:S02]  /*1810*/  USEL UR12, UR22, UR9, !UP0 ;  /* 0x00000009160c7287 */ /* 0x000fe4000c000000 */
[----:B------:R-:W-:Y:S02]  /*1820*/  @UP3 USHF.R.U32.HI UR8, URZ, UR25, UR4 ;  /* 0x00000019ff083299 */ /* 0x000fe40008011604 */
[----:B------:R-:W-:Y:S02]  /*1830*/  UIADD3 UR32, UPT, UPT, -UR12, URZ, URZ ;  /* 0x000000ff0c207290 */ /* 0x000fe4000fffe1ff */
[----:B------:R-:W-:Y:S02]  /*1840*/  @UP0 USHF.R.U32.HI UR13, URZ, UR17, UR6 ;  /* 0x00000011ff0d0299 */ /* 0x000fe40008011606 */
[----:B------:R-:W-:Y:S02]  /*1850*/  UIMAD.WIDE.U32 UR6, UR33, UR19, URZ ;  /* 0x00000013210672a5 */ /* 0x000fe4000f8e00ff */
[----:B--2---:R-:W-:-:S02]  /*1860*/  UIMAD.WIDE.U32 UR4, UR8, UR14, URZ ;  /* 0x0000000e080472a5 */ /* 0x004fc4000f8e00ff */
[----:B------:R-:W-:Y:S02]  /*1870*/  UIMAD.WIDE.U32 UR10, UR13, UR14, URZ ;  /* 0x0000000e0d0a72a5 */ /* 0x000fe4000f8e00ff */
[----:B------:R-:W-:Y:S01]  /*1880*/  UIMAD UR32, UR23, UR32, UR22 ;  /* 0x00000020172072a4 */ /* 0x000fe2000f8e0216 */
[----:B------:R-:W-:Y:S02]  /*1890*/  UMOV UR6, UR7 ;  /* 0x0000000700067c82 */ /* 0x000fe40008000000 */
[----:B------:R-:W-:Y:S01]  /*18a0*/  UMOV UR4, UR5 ;  /* 0x0000000500047c82 */ /* 0x000fe20008000000 */
[----:B------:R-:W-:Y:S02]  /*18b0*/  USHF.R.U32.HI UR6, URZ, UR25, UR6 ;  /* 0x00000019ff067299 */ /* 0x000fe40008011606 */
[----:B------:R-:W-:Y:S01]  /*18c0*/  @UP2 USHF.R.U32.HI UR8, URZ, UR15, UR4 ;  /* 0x0000000fff082299 */ /* 0x000fe20008011604 */
[----:B------:R-:W-:Y:S01]  /*18d0*/  UMOV UR5, UR11 ;  /* 0x0000000b00057c82 */ /* 0x000fe20008000000 */
[----:B------:R-:W-:-:S02]  /*18e0*/  USEL UR4, UR33, UR6, !UP3 ;  /* 0x0000000621047287 */ /* 0x000fc4000d800000 */
[----:B------:R-:W-:Y:S02]  /*18f0*/  @UP2 USHF.R.U32.HI UR13, URZ, UR15, UR5 ;  /* 0x0000000fff0d2299 */ /* 0x000fe40008011605 */
[----:B------:R-:W-:Y:S02]  /*1900*/  UIMAD UR5, UR8, UR21, URZ ;  /* 0x00000015080572a4 */ /* 0x000fe4000f8e02ff */
[----:B------:R-:W-:Y:S02]  /*1910*/  UIMAD UR8, UR13, UR21, URZ ;  /* 0x000000150d0872a4 */ /* 0x000fe4000f8e02ff */
[----:B------:R-:W-:Y:S02]  /*1920*/  UISETP.GE.AND UP0, UPT, UR4, UR5, UPT ;  /* 0x000000050400728c */ /* 0x000fe4000bf06270 */
[----:B------:R-:W-:Y:S02]  /*1930*/  UIMAD.WIDE.U32 UR6, UR4, UR14, URZ ;  /* 0x0000000e040672a5 */ /* 0x000fe4000f8e00ff */
[----:B------:R-:W-:-:S02]  /*1940*/  UISETP.GE.OR UP0, UPT, UR12, UR8, UP0 ;  /* 0x000000080c00728c */ /* 0x000fc40008706670 */
[----:B------:R-:W-:-:S03]  /*1950*/  UIMAD.WIDE.U32 UR8, UR12, UR14, URZ ;  /* 0x0000000e0c0872a5 */ /* 0x000fc6000f8e00ff */
[----:B------:R-:W-:Y:S01]  /*1960*/  UMOV UR6, UR7 ;  /* 0x0000000700067c82 */ /* 0x000fe20008000000 */
[----:B------:R-:W-:Y:S02]  /*1970*/  UIADD3 UR7, UPT, UPT, -UR4, URZ, URZ ;  /* 0x000000ff04077290 */ /* 0x000fe4000fffe1ff */
[----:B------:R-:W-:Y:S02]  /*1980*/  USHF.R.U32.HI UR6, URZ, UR15, UR6 ;  /* 0x0000000fff067299 */ /* 0x000fe40008011606 */
[----:B------:R-:W-:Y:S02]  /*1990*/  UIMAD UR33, UR18, UR7, UR33 ;  /* 0x00000007122172a4 */ /* 0x000fe4000f8e0221 */
[----:B------:R-:W-:Y:S01]  /*19a0*/  USEL UR6, UR4, UR6, !UP2 ;  /* 0x0000000604067287 */ /* 0x000fe2000d000000 */
[----:B------:R-:W-:Y:S02]  /*19b0*/  @!UP0 UMOV UR5, UR9 ;  /* 0x0000000900058c82 */ /* 0x000fe40008000000 */
[----:B------:R-:W-:-:S02]  /*19c0*/  @!UP0 USHF.R.U32.HI UR5, URZ, UR15, UR5 ;  /* 0x0000000fff058299 */ /* 0x000fc40008011605 */
[----:B------:R-:W-:Y:S02]  /*19d0*/  UIADD3 UR7, UPT, UPT, -UR6, URZ, URZ ;  /* 0x000000ff06077290 */ /* 0x000fe4000fffe1ff */
[----:B------:R-:W-:Y:S02]  /*19e0*/  @!UP0 USEL UR5, UR12, UR5, !UP2 ;  /* 0x000000050c058287 */ /* 0x000fe4000d000000 */
[----:B------:R-:W-:Y:S02]  /*19f0*/  UIMAD UR7, UR21, UR7, UR4 ;  /* 0x00000007150772a4 */ /* 0x000fe4000f8e0204 */
[----:B------:R-:W-:Y:S02]  /*1a00*/  @!UP0 UIADD3 UR6, UPT, UPT, UR6, -UR5, URZ ;  /* 0x8000000506068290 */ /* 0x000fe4000fffe0ff */
[----:B------:R-:W-:Y:S02]  /*1a10*/  @!UP0 UIMAD UR7, UR7, UR13, UR5 ;  /* 0x0000000d070782a4 */ /* 0x000fe4000f8e0205 */
[----:B------:R-:W-:-:S04]  /*1a20*/  @!UP0 UIMAD UR4, UR6, UR21, UR12 ;  /* 0x00000015060482a4 */ /* 0x000fc8000f8e020c */
[----:B------:R-:W-:Y:S01]  /*1a30*/  UIMAD UR33, UR4, UR18, UR33 ;  /* 0x00000012042172a4 */ /* 0x000fe2000f8e0221 */
[----:B------:R-:W-:Y:S02]  /*1a40*/  @!UP0 UMOV UR12, UR7 ;  /* 0x00000007000c8c82 */ /* 0x000fe40008000000 */
[----:B------:R-:W-:-:S12]  /*1a50*/  UIMAD UR32, UR12, UR23, UR32 ;  /* 0x000000170c2072a4 */ /* 0x000fd8000f8e0220 */
.L_x_19:
[----:B------:R-:W-:Y:S02]  /*1a60*/  UISETP.NE.AND UP2, UPT, UR26, 0x1, UPT ;  /* 0x000000011a00788c */ /* 0x000fe4000bf45270 */
[----:B------:R-:W-:Y:S02]  /*1a70*/  UISETP.NE.AND UP0, UPT, UR20, 0x2, UPT ;  /* 0x000000021400788c */ /* 0x000fe4000bf05270 */
[----:B------:R-:W-:Y:S02]  /*1a80*/  ULOP3.LUT UR28, UR28, 0x200, URZ, 0xc0, !UPT ;  /* 0x000002001c1c7892 */ /* 0x000fe4000f8ec0ff */
[----:B------:R-:W-:-:S03]  /*1a90*/  USHF.L.U32 UR24, UR27, UR24, URZ ;  /* 0x000000181b187299 */ /* 0x000fc600080006ff */
[----:B------:R-:W-:Y:S09]  /*1aa0*/  BRA.U UP2, `(.L_x_20) ;  /* 0x0000000102407547 */ /* 0x000ff2000b800000 */
[----:B------:R-:W2:Y:S01]  /*1ab0*/  LDCU.128 UR8, c[0x0][0xb10] ;  /* 0x00016200ff0877ac */ /* 0x000ea20008000c00 */
[----:B------:R-:W3:Y:S01]  /*1ac0*/  LDCU UR12, c[0x0][0xb0c] ;  /* 0x00016180ff0c77ac */ /* 0x000ee20008000800 */
[----:B------:R-:W4:Y:S01]  /*1ad0*/  LDCU UR13, c[0x0][0xb20] ;  /* 0x00016400ff0d77ac */ /* 0x000f220008000800 */
[----:B--2---:R-:W-:Y:S02]  /*1ae0*/  UIMAD.WIDE.U32 UR4, UR32, UR8, URZ ;  /* 0x00000008200472a5 */ /* 0x004fe4000f8e00ff */
[----:B------:R-:W-:Y:S02]  /*1af0*/  UIMAD.WIDE.U32 UR6, UR33, UR11, URZ ;  /* 0x0000000b210672a5 */ /* 0x000fe4000f8e00ff */
[----:B---3--:R-:W-:Y:S02]  /*1b00*/  UISETP.NE.AND UP2, UPT, UR12, 0x1, UPT ;  /* 0x000000010c00788c */ /* 0x008fe4000bf45270 */
[----:B------:R-:W-:-:S03]  /*1b10*/  USHF.R.U32.HI UR5, URZ, UR9, UR5 ;  /* 0x00000009ff057299 */ /* 0x000fc60008011605 */
[----:B------:R-:W-:Y:S01]  /*1b20*/  UMOV UR4, UR7 ;  /* 0x0000000700047c82 */ /* 0x000fe20008000000 */
[----:B------:R-:W-:Y:S02]  /*1b30*/  USEL UR5, UR32, UR5, !UP2 ;  /* 0x0000000520057287 */ /* 0x000fe4000d000000 */
[----:B------:R-:W-:Y:S02]  /*1b40*/  UISETP.NE.AND UP2, UPT, UR10, 0x1, UPT ;  /* 0x000000010a00788c */ /* 0x000fe4000bf45270 */
[----:B----4-:R-:W-:-:S04]  /*1b50*/  USHF.R.U32.HI UR4, URZ, UR13, UR4 ;  /* 0x0000000dff047299 */ /* 0x010fc80008011604 */
[----:B------:R-:W-:-:S04]  /*1b60*/  USEL UR4, UR33, UR4, !UP2 ;  /* 0x0000000421047287 */ /* 0x000fc8000d000000 */
[----:B------:R-:W-:Y:S02]  /*1b70*/  UIADD3 UR6, UPT, UPT, -UR4, UR5, URZ ;  /* 0x0000000504067290 */ /* 0x000fe4000fffe1ff */
[----:B------:R-:W-:Y:S02]  /*1b80*/  UIADD3 UR4, UPT, UPT, UR4, -UR5, URZ ;  /* 0x8000000504047290 */ /* 0x000fe4000fffe0ff */
[----:B------:R-:W-:Y:S02]  /*1b90*/  UIMAD UR33, UR6, UR10, UR33 ;  /* 0x0000000a062172a4 */ /* 0x000fe4000f8e0221 */
[----:B------:R-:W-:-:S12]  /*1ba0*/  UIMAD UR32, UR4, UR12, UR32 ;  /* 0x0000000c042072a4 */ /* 0x000fd8000f8e0220 */
.L_x_20:
[----:B------:R-:W-:Y:S05]  /*1bb0*/  BRA.U !UP6, `(.L_x_21) ;  /* 0x000000010e0c7547 */ /* 0x000fea000b800000 */
[----:B------:R-:W-:Y:S01]  /*1bc0*/  UCGABAR_WAIT ;  /* 0x0000000000007dc7 */ /* 0x000fe20008000000 */
[----:B------:R-:W-:Y:S01]  /*1bd0*/  CCTL.IVALL ;  /* 0x00000000ff00798f */ /* 0x000fe20002000000 */
[----:B------:R-:W-:Y:S05]  /*1be0*/  BRA `(.L_x_22) ;  /* 0x0000000000047947 */ /* 0x000fea0003800000 */
.L_x_21:
[----:B------:R-:W-:Y:S06]  /*1bf0*/  BAR.SYNC.DEFER_BLOCKING 0x0 ;  /* 0x0000000000007b1d */ /* 0x000fec0000010000 */
.L_x_22:
[----:B------:R-:W-:Y:S05]  /*1c00*/  BRA.U UP0, `(.L_x_23) ;  /* 0x0000002500487547 */ /* 0x000fea000b800000 */
[----:B------:R-:W2:Y:S01]  /*1c10*/  LDCU UR6, c[0x0][0x38c] ;  /* 0x00007180ff0677ac */ /* 0x000ea20008000800 */
[----:B------:R-:W3:Y:S01]  /*1c20*/  S2UR UR8, SR_CgaCtaId ;  /* 0x00000000000879c3 */ /* 0x000ee20000008800 */
[----:B------:R-:W-:Y:S01]  /*1c30*/  PLOP3.LUT P1, PT, PT, PT, UP4, 0x80, 0x8 ;  /* 0x000000000008781c */ /* 0x000fe20003f2f048 */
[----:B------:R-:W-:Y:S01]  /*1c40*/  IMAD.MOV.U32 R12, RZ, RZ, 0x1 ;  /* 0x00000001ff0c7424 */ /* 0x000fe200078e00ff */
[----:B------:R-:W-:Y:S01]  /*1c50*/  UMOV UR13, 0x400 ;  /* 0x00000400000d7882 */ /* 0x000fe20000000000 */
[----:B------:R-:W-:Y:S01]  /*1c60*/  USHF.L.U32 UR7, UR22, 0x5, URZ ;  /* 0x0000000516077899 */ /* 0x000fe200080006ff */
[----:B------:R-:W-:Y:S01]  /*1c70*/  ISETP.NE.AND P2, PT, R3, RZ, P3 ;  /* 0x000000ff0300720c */ /* 0x000fe20001f45270 */
[----:B------:R-:W-:Y:S01]  /*1c80*/  UISETP.NE.AND UP1, UPT, UR20, URZ, UPT ;  /* 0x000000ff1400728c */ /* 0x000fe2000bf25270 */
[----:B------:R-:W-:Y:S02]  /*1c90*/  PLOP3.LUT P1, PT, P1, PT, PT, 0x8, 0x80 ;  /* 0x000000000080781c */ /* 0x000fe40000f2e170 */
[----:B------:R-:W-:Y:S01]  /*1ca0*/  CS2R R10, SRZ ;  /* 0x00000000000a7805 */ /* 0x000fe2000001ff00 */
[----:B------:R-:W-:Y:S01]  /*1cb0*/  IMAD.MOV.U32 R9, RZ, RZ, RZ ;  /* 0x000000ffff097224 */ /* 0x000fe200078e00ff */
[----:B------:R-:W4:Y:S01]  /*1cc0*/  LDCU UR39, c[0x0][0x370] ;  /* 0x00006e00ff2777ac */ /* 0x000f220008000800 */
[----:B------:R-:W-:Y:S01]  /*1cd0*/  IMAD.MOV.U32 R8, RZ, RZ, 0x1 ;  /* 0x00000001ff087424 */ /* 0x000fe200078e00ff */
[----:B------:R-:W-:Y:S01]  /*1ce0*/  USEL UR21, UR43, 0x2, UP1 ;  /* 0x000000022b157887 */ /* 0x000fe20008800000 */
[----:B------:R-:W1:Y:S01]  /*1cf0*/  LDCU.64 UR26, c[0x0][0x348] ;  /* 0x00006900ff1a77ac */ /* 0x000e620008000a00 */
[----:B--2---:R-:W-:-:S02]  /*1d00*/  UIADD3 UR5, UPT, UPT, UR6, 0x1f, URZ ;  /* 0x0000001f06057890 */ /* 0x004fc4000fffe0ff */
[----:B------:R-:W-:Y:S02]  /*1d10*/  UIADD3 UR46, UPT, UPT, UR6, 0x3e, URZ ;  /* 0x0000003e062e7890 */ /* 0x000fe4000fffe0ff */
[----:B------:R-:W-:Y:S02]  /*1d20*/  USHF.R.S32.HI UR4, URZ, 0x1f, UR5 ;  /* 0x0000001fff047899 */ /* 0x000fe40008011405 */
[----:B---3--:R-:W-:Y:S02]  /*1d30*/  ULEA UR13, UR8, UR13, 0x18 ;  /* 0x0000000d080d7291 */ /* 0x008fe4000f8ec0ff */
[----:B------:R-:W-:Y:S02]  /*1d40*/  ULEA.HI UR4, UR4, UR5, URZ, 0x5 ;  /* 0x0000000504047291 */ /* 0x000fe4000f8f28ff */
[----:B------:R-:W-:Y:S02]  /*1d50*/  UIADD3 UR5, UPT, UPT, UR6, -0x1, URZ ;  /* 0xffffffff06057890 */ /* 0x000fe4000fffe0ff */
[----:B------:R-:W-:-:S02]  /*1d60*/  USHF.R.S32.HI UR41, URZ, 0x5, UR4 ;  /* 0x00000005ff297899 */ /* 0x000fc40008011404 */
[----:B------:R-:W-:Y:S02]  /*1d70*/  UISETP.GE.U32.AND UP2, UPT, UR5, -0x3f, UPT ;  /* 0xffffffc10500788c */ /* 0x000fe4000bf46070 */
[----:B------:R-:W-:Y:S02]  /*1d80*/  UISETP.LT.U32.AND UP0, UPT, UR41, 0x23, UPT ;  /* 0x000000232900788c */ /* 0x000fe4000bf01070 */
[----:B------:R-:W-:Y:S02]  /*1d90*/  ULOP3.LUT UR5, UR7, 0x20, URZ, 0xc0, !UPT ;  /* 0x0000002007057892 */ /* 0x000fe4000f8ec0ff */
[----:B------:R-:W-:Y:S02]  /*1da0*/  USEL UR40, UR41, 0x23, UP0 ;  /* 0x0000002329287887 */ /* 0x000fe40008000000 */
[----:B------:R-:W-:Y:S02]  /*1db0*/  ULEA UR30, UR28, UR13, 0x1 ;  /* 0x0000000d1c1e7291 */ /* 0x000fe4000f8e08ff */
[----:B------:R-:W-:-:S02]  /*1dc0*/  UIADD3 UR4, UPT, UPT, UR40, -0x1, URZ ;  /* 0xffffffff28047890 */ /* 0x000fc4000fffe0ff */
[----:B------:R-:W-:Y:S02]  /*1dd0*/  @UP2 UIADD3 UR4, UPT, UPT, UR40, URZ, URZ ;  /* 0x000000ff28042290 */ /* 0x000fe4000fffe0ff */
[----:B------:R-:W-:Y:S01]  /*1de0*/  USHF.L.U32 UR47, UR22, 0x6, URZ ;  /* 0x00000006162f7899 */ /* 0x000fe200080006ff */
[----:B------:R-:W2:Y:S01]  /*1df0*/  LDCU UR38, c[0x0][0x374] ;  /* 0x00006e80ff2677ac */ /* 0x000ea20008000800 */
[----:B------:R-:W-:Y:S02]  /*1e00*/  ULEA.HI UR45, UR28, UR5, URZ, 0x1b ;  /* 0x000000051c2d7291 */ /* 0x000fe4000f8fd8ff */
[----:B------:R-:W-:Y:S02]  /*1e10*/  UIADD3 UR30, UPT, UPT, UR30, 0x26500, URZ ;  /* 0x000265001e1e7890 */ /* 0x000fe4000fffe0ff */
[----:B------:R-:W-:Y:S02]  /*1e20*/  UIADD3 UR44, UPT, UPT, UR41, -UR40, URZ ;  /* 0x80000028292c7290 */ /* 0x000fe4000fffe0ff */
[----:B------:R-:W-:-:S02]  /*1e30*/  UIADD3 UR29, UPT, UPT, UR4, 0x1, URZ ;  /* 0x00000001041d7890 */ /* 0x000fc4000fffe0ff */
[----:B------:R-:W-:Y:S01]  /*1e40*/  UIADD3 UR43, UPT, UPT, -UR4, URZ, URZ ;  /* 0x000000ff042b7290 */ /* 0x000fe2000fffe1ff */
[----:B-1--4-:R-:W-:-:S11]  /*1e50*/  UMOV UR6, URZ ;  /* 0x000000ff00067c82 */ /* 0x012fd60008000000 */
.L_x_43:
[----:B------:R-:W1:Y:S02]  /*1e60*/  S2UR UR4, SR_CgaCtaId ;  /* 0x00000000000479c3 */ /* 0x000e640000008800 */
[----:B-1----:R-:W-:-:S09]  /*1e70*/  UISETP.NE.AND UP0, UPT, UR4, URZ, UPT ;  /* 0x000000ff0400728c */ /* 0x002fd2000bf05270 */
[----:B------:R-:W-:Y:S05]  /*1e80*/  BRA.U UP0, `(.L_x_24) ;  /* 0x0000000100287547 */ /* 0x000fea000b800000 */
[----:B------:R-:W-:Y:S02]  /*1e90*/  LEA R0, R9, UR13, 0x3 ;  /* 0x0000000d09007c11 */ /* 0x000fe4000f8e18ff */
[----:B------:R-:W-:-:S04]  /*1ea0*/  SHF.L.U32 R2, R8, 0x1f, RZ ;  /* 0x0000001f08027819 */ /* 0x000fc800000006ff */
[----:B------:R-:W1:Y:S02]  /*1eb0*/  SYNCS.PHASECHK.TRANS64.TRYWAIT P0, [R0+URZ+0x2e0], R2 ;  /* 0x0002e002000075a7 */ /* 0x000e6400080011ff */
[----:B-1----:R-:W-:Y:S05]  /*1ec0*/  @!P0 BRA `(.L_x_25) ;  /* 0x0000007000e48947 */ /* 0x002fea0003800000 */
.L_x_165:
[----:B------:R-:W-:Y:S01]  /*1ed0*/  VIADD R9, R9, 0x1 ;  /* 0x0000000109097836 */ /* 0x000fe20000000000 */
[----:B------:R1:W-:Y:S04]  /*1ee0*/  SYNCS.ARRIVE.TRANS64.A1T0 RZ, [R0+URZ+0x2d0], RZ ;  /* 0x0002d0ff00ff79a7 */ /* 0x0003e800081000ff */
[----:B------:R-:W-:-:S04]  /*1ef0*/  ISETP.NE.AND P0, PT, R9, 0x2, PT ;  /* 0x000000020900780c */ /* 0x000fc80003f05270 */
[----:B------:R-:W-:Y:S02]  /*1f00*/  SEL R9, R9, RZ, P0 ;  /* 0x000000ff09097207 */ /* 0x000fe40000000000 */
[----:B-1----:R-:W-:-:S04]  /*1f10*/  SEL R0, RZ, 0x1, P0 ;  /* 0x00000001ff007807 */ /* 0x002fc80000000000 */
[----:B------:R-:W-:-:S07]  /*1f20*/  LOP3.LUT R8, R8, R0, RZ, 0x3c, !PT ;  /* 0x0000000008087212 */ /* 0x000fce00078e3cff */
.L_x_24:
[----:B------:R-:W-:Y:S01]  /*1f30*/  ULEA UR4, UR6, UR13, 0x3 ;  /* 0x0000000d06047291 */ /* 0x000fe2000f8e18ff */
[----:B------:R-:W-:Y:S01]  /*1f40*/  SHF.L.U32 R0, R12, 0x1f, RZ ;  /* 0x0000001f0c007819 */ /* 0x000fe200000006ff */
[----:B------:R-:W-:Y:S02]  /*1f50*/  UISETP.GE.U32.AND UP0, UPT, UR46, 0x3f, UPT ;  /* 0x0000003f2e00788c */ /* 0x000fe4000bf06070 */
[----:B------:R-:W-:Y:S01]  /*1f60*/  ULEA UR19, UR33, UR45, 0x6 ;  /* 0x0000002d21137291 */ /* 0x000fe2000f8e30ff */
[----:B------:R-:W-:-:S04]  /*1f70*/  UMOV UR7, URZ ;  /* 0x000000ff00077c82 */ /* 0x000fc80008000000 */
[----:B------:R1:W3:Y:S01]  /*1f80*/  SYNCS.PHASECHK.TRANS64.TRYWAIT P0, [UR4+0x118], R0 ;  /* 0x00011800ff0075a7 */ /* 0x0002e20008001104 */
[----:B------:R-:W-:-:S04]  /*1f90*/  ULEA.HI UR4, UR32, UR32, URZ, 0x1 ;  /* 0x0000002020047291 */ /* 0x000fc8000f8f08ff */
[----:B------:R-:W-:-:S04]  /*1fa0*/  USHF.L.U32 UR4, UR4, 0x6, URZ ;  /* 0x0000000604047899 */ /* 0x000fc800080006ff */
[----:B------:R-:W-:-:S04]  /*1fb0*/  ULOP3.LUT UR35, UR4, 0xffffff80, URZ, 0xc0, !UPT ;  /* 0xffffff8004237892 */ /* 0x000fc8000f8ec0ff */
[----:B------:R-:W-:Y:S01]  /*1fc0*/  ULOP3.LUT UR35, UR35, 0x40, UR47, 0xf8, !UPT ;  /* 0x0000004023237892 */ /* 0x000fe2000f8ef82f */
[----:B------:R-:W-:Y:S11]  /*1fd0*/  BRA.U !UP0, `(.L_x_26) ;  /* 0x0000000108c87547 */ /* 0x000ff6000b800000 */
[----:B------:R-:W-:Y:S01]  /*1fe0*/  UMOV UR10, UR43 ;  /* 0x0000002b000a7c82 */ /* 0x000fe20008000000 */
[----:B------:R-:W-:Y:S01]  /*1ff0*/  UMOV UR4, UR6 ;  /* 0x0000000600047c82 */ /* 0x000fe20008000000 */
[----:B------:R-:W-:-:S05]  /*2000*/  UMOV UR34, URZ ;  /* 0x000000ff00227c82 */ /* 0x000fca0008000000 */
.L_x_32:
[----:B------:R-:W-:Y:S01]  /*2010*/  ULEA UR33, UR4, UR13, 0x3 ;  /* 0x0000000d04217291 */ /* 0x000fe2000f8e18ff */
[----:B------:R-:W-:Y:S01]  /*2020*/  @P3 MOV R2, 0x3000 ;  /* 0x0000300000023802 */ /* 0x000fe20000000f00 */
[----:B-1-3--:R-:W-:Y:S10]  /*2030*/  @P0 BRA `(.L_x_27) ;  /* 0x00000000000c0947 */ /* 0x00aff40003800000 */
[----:B------:R-:W-:-:S04]  /*2040*/  SHF.L.U32 R3, R12, 0x1f, RZ ;  /* 0x0000001f0c037819 */ /* 0x000fc800000006ff */
[----:B------:R-:W3:Y:S02]  /*2050*/  SYNCS.PHASECHK.TRANS64.TRYWAIT P0, [UR33+0x118], R3 ;  /* 0x00011803ff0075a7 */ /* 0x000ee40008001121 */
[----:B---3--:R-:W-:Y:S05]  /*2060*/  @!P0 BRA `(.L_x_28) ;  /* 0x0000007000908947 */ /* 0x008fea0003800000 */
.L_x_27:
[----:B------:R3:W-:Y:S01]  /*2070*/  @P3 SYNCS.ARRIVE.TRANS64 RZ, [UR33], R2 ;  /* 0x00000002ffff39a7 */ /* 0x0007e20008000021 */
[----:B------:R-:W-:Y:S02]  /*2080*/  ULOP3.LUT UR5, UR21, 0x2, URZ, 0xfc, !UPT ;  /* 0x0000000215057892 */ /* 0x000fe4000f8efcff */
[----:B------:R-:W-:Y:S02]  /*2090*/  UIADD3 UR10, UPT, UPT, UR10, 0x1, URZ ;  /* 0x000000010a0a7890 */ /* 0x000fe4000fffe0ff */
[----:B------:R-:W-:Y:S02]  /*20a0*/  UISETP.NE.AND UP0, UPT, UR5, 0x2, UPT ;  /* 0x000000020500788c */ /* 0x000fe4000bf05270 */
[----:B------:R-:W-:-:S07]  /*20b0*/  UISETP.NE.AND UP2, UPT, UR10, 0x1, UPT ;  /* 0x000000010a00788c */ /* 0x000fce000bf45270 */
[----:B------:R-:W-:Y:S05]  /*20c0*/  BRA.U UP0, `(.L_x_29) ;  /* 0x0000000100047547 */ /* 0x000fea000b800000 */
[----:B--2---:R-:W-:Y:S05]  /*20d0*/  BPT.TRAP 0x1 ;  /* 0x000000040000795c */ /* 0x004fea0000300000 */
.L_x_29:
[----:B------:R-:W-:Y:S04]  /*20e0*/  BSSY.RECONVERGENT B0, `(.L_x_30) ;  /* 0x0000003000007945 */ /* 0x000fe80003800200 */
[----:B------:R-:W-:Y:S05]  /*20f0*/  @!P2 BRA `(.L_x_31) ;  /* 0x000000000004a947 */ /* 0x000fea0003800000 */
[----:B--2---:R-:W-:Y:S05]  /*2100*/  BPT.TRAP 0x1 ;  /* 0x000000040000795c */ /* 0x004fea0000300000 */
.L_x_31:
[----:B--2---:R-:W-:Y:S05]  /*2110*/  BSYNC.RECONVERGENT B0 ;  /* 0x0000000000007941 */ /* 0x004fea0003800200 */
.L_x_30:
[----:B------:R-:W-:Y:S02]  /*2120*/  UIADD3 UR5, UPT, UPT, UR4, 0x1, URZ ;  /* 0x0000000104057890 */ /* 0x000fe4000fffe0ff */
[----:B------:R-:W-:Y:S02]  /*2130*/  ULEA UR32, UR4, UR13, 0xc ;  /* 0x0000000d04207291 */ /* 0x000fe4000f8e60ff */
[----:B------:R-:W-:Y:S02]  /*2140*/  UISETP.NE.AND UP0, UPT, UR5, 0x23, UPT ;  /* 0x000000230500788c */ /* 0x000fe4000bf05270 */
[----:B------:R-:W-:Y:S02]  /*2150*/  UIADD3 UR8, UP1, UPT, UR26, 0x80, URZ ;  /* 0x000000801a087890 */ /* 0x000fe4000ff3e0ff */
[----:B------:R-:W-:Y:S02]  /*2160*/  USEL UR7, URZ, 0x1, UP0 ;  /* 0x00000001ff077887 */ /* 0x000fe40008000000 */
[----:B------:R-:W-:-:S02]  /*2170*/  USEL UR6, UR5, URZ, UP0 ;  /* 0x000000ff05067287 */ /* 0x000fc40008000000 */
[----:B------:R-:W-:Y:S02]  /*2180*/  ULOP3.LUT UR33, UR33, 0xfefffff8, URZ, 0xc0, !UPT ;  /* 0xfefffff821217892 */ /* 0x000fe4000f8ec0ff */
[----:B------:R-:W-:Y:S01]  /*2190*/  ULEA UR5, UR6, UR13, 0x3 ;  /* 0x0000000d06057291 */ /* 0x000fe2000f8e18ff */
[----:B------:R-:W-:Y:S01]  /*21a0*/  LOP3.LUT R12, R12, UR7, RZ, 0x3c, !PT ;  /* 0x000000070c0c7c12 */ /* 0x000fe2000f8e3cff */
[----:B------:R-:W-:Y:S02]  /*21b0*/  UIADD3.X UR9, UPT, UPT, URZ, UR27, URZ, UP1, !UPT ;  /* 0x0000001bff097290 */ /* 0x000fe40008ffe4ff */
[----:B------:R-:W-:Y:S01]  /*21c0*/  UIADD3 UR32, UPT, UPT, UR32, 0x3500, URZ ;  /* 0x0000350020207890 */ /* 0x000fe2000fffe0ff */
[----:B-1----:R-:W-:Y:S01]  /*21d0*/  SHF.L.U32 R0, R12, 0x1f, RZ ;  /* 0x0000001f0c007819 */ /* 0x002fe200000006ff */
[----:B------:R-:W-:Y:S01]  /*21e0*/  UPRMT UR7, URZ, 0x5410, UR24 ;  /* 0x00005410ff077896 */ /* 0x000fe20008000018 */
[----:B------:R-:W-:Y:S02]  /*21f0*/  UMOV UR14, 0x0 ;  /* 0x00000000000e7882 */ /* 0x000fe40000000000 */
[----:B------:R4:W1:Y:S01]  /*2200*/  SYNCS.PHASECHK.TRANS64.TRYWAIT P0, [UR5+0x118], R0 ;  /* 0x00011800ff0075a7 */ /* 0x0008620008001105 */
[----:B------:R-:W-:-:S02]  /*2210*/  ULEA UR5, UR4, UR28, 0xa ;  /* 0x0000001c04057291 */ /* 0x000fc4000f8e50ff */
[----:B------:R-:W-:Y:S02]  /*2220*/  UIADD3 UR4, UP0, UPT, UR26, 0x180, URZ ;  /* 0x000001801a047890 */ /* 0x000fe4000ff1e0ff */
[----:B------:R-:W-:Y:S01]  /*2230*/  ULEA UR5, UR5, UR13, 0x1 ;  /* 0x0000000d05057291 */ /* 0x000fe2000f8e08ff */
[----:B------:R-:W-:Y:S01]  /*2240*/  UMOV UR15, 0x10000000 ;  /* 0x10000000000f7882 */ /* 0x000fe20000000000 */
[----:B------:R-:W-:Y:S02]  /*2250*/  UMOV UR18, UR34 ;  /* 0x0000002200127c82 */ /* 0x000fe40008000000 */
[----:B------:R-:W-:Y:S01]  /*2260*/  UIADD3 UR16, UPT, UPT, UR5, 0x26500, URZ ;  /* 0x0002650005107890 */ /* 0x000fe2000fffe0ff */
[----:B------:R2:W-:Y:S01]  /*2270*/  UTMALDG.3D.2CTA [UR32], [UR8], desc[UR14] ;  /* 0x00000e20080075b4 */ /* 0x0005e20008211000 */
[----:B------:R-:W-:Y:S01]  /*2280*/  UIADD3.X UR5, UPT, UPT, URZ, UR27, URZ, UP0, !UPT ;  /* 0x0000001bff057290 */ /* 0x000fe200087fe4ff */
[----:B------:R-:W-:Y:S01]  /*2290*/  UMOV UR20, UR36 ;  /* 0x0000002400147c82 */ /* 0x000fe20008000000 */
[----:B------:R-:W-:-:S07]  /*22a0*/  UMOV UR17, UR33 ;  /* 0x0000002100117c82 */ /* 0x000fce0008000000 */
[----:B------:R3:W-:Y:S01]  /*22b0*/  UTMALDG.3D.MULTICAST.2CTA [UR16], [UR4], UR7, desc[UR14] ;  /* 0x00000e10040073b4 */ /* 0x0007e20008211807 */
[----:B--2---:R-:W-:Y:S01]  /*22c0*/  UIADD3 UR34, UPT, UPT, UR34, 0x20, URZ ;  /* 0x0000002022227890 */ /* 0x004fe2000fffe0ff */
[----:B---3--:R-:W-:Y:S01]  /*22d0*/  UMOV UR7, UR29 ;  /* 0x0000001d00077c82 */ /* 0x008fe20008000000 */
[----:B------:R-:W-:Y:S01]  /*22e0*/  UMOV UR4, UR6 ;  /* 0x0000000600047c82 */ /* 0x000fe20008000000 */
[----:B----4-:R-:W-:Y:S09]  /*22f0*/  BRA.U UP2, `(.L_x_32) ;  /* 0xfffffffd02447547 */ /* 0x010ff2000b83ffff */
.L_x_26:
[----:B------:R-:W-:Y:S01]  /*2300*/  ULEA UR4, UR6, UR13, 0x3 ;  /* 0x0000000d06047291 */ /* 0x000fe2000f8e18ff */
[----:B-1----:R-:W-:Y:S01]  /*2310*/  SHF.L.U32 R0, R12, 0x1f, RZ ;  /* 0x0000001f0c007819 */ /* 0x002fe200000006ff */
[----:B------:R-:W-:Y:S01]  /*2320*/  @!P1 SYNCS.ARRIVE.TRANS64.A1T0 RZ, [UR13+0x268], RZ ;  /* 0x000268ffffff99a7 */ /* 0x000fe2000810000d */
[----:B------:R-:W-:-:S06]  /*2330*/  UISETP.GT.AND UP0, UPT, UR41, UR40, UPT ;  /* 0x000000282900728c */ /* 0x000fcc000bf04270 */
[----:B---3--:R1:W3:Y:S03]  /*2340*/  SYNCS.PHASECHK.TRANS64.TRYWAIT P0, [UR4+0x118], R0 ;  /* 0x00011800ff0075a7 */ /* 0x0082e60008001104 */
[----:B------:R-:W-:Y:S05]  /*2350*/  BRA.U !UP0, `(.L_x_33) ;  /* 0x0000000108c07547 */ /* 0x000fea000b800000 */
[----:B------:R-:W-:Y:S01]  /*2360*/  UIADD3 UR25, UPT, UPT, UR44, UR7, URZ ;  /* 0x000000072c197290 */ /* 0x000fe2000fffe0ff */
[----:B------:R-:W-:-:S11]  /*2370*/  UMOV UR4, UR6 ;  /* 0x0000000600047c82 */ /* 0x000fd60008000000 */
.L_x_39:
[----:B------:R-:W-:Y:S01]  /*2380*/  ULEA UR9, UR4, UR13, 0x3 ;  /* 0x0000000d04097291 */ /* 0x000fe2000f8e18ff */
[----:B---3--:R-:W-:Y:S01]  /*2390*/  @P3 MOV R2, 0x3000 ;  /* 0x0000300000023802 */ /* 0x008fe20000000f00 */
[----:B-1-34-:R-:W-:Y:S10]  /*23a0*/  @P0 BRA `(.L_x_34) ;  /* 0x00000000000c0947 */ /* 0x01aff40003800000 */
[----:B------:R-:W-:-:S04]  /*23b0*/  SHF.L.U32 R3, R12, 0x1f, RZ ;  /* 0x0000001f0c037819 */ /* 0x000fc800000006ff */
[----:B------:R-:W3:Y:S02]  /*23c0*/  SYNCS.PHASECHK.TRANS64.TRYWAIT P0, [UR9+0x118], R3 ;  /* 0x00011803ff0075a7 */ /* 0x000ee40008001109 */
[----:B---3--:R-:W-:Y:S05]  /*23d0*/  @!P0 BRA `(.L_x_35) ;  /* 0x0000006c00cc8947 */ /* 0x008fea0003800000 */
.L_x_34:
[----:B------:R3:W-:Y:S01]  /*23e0*/  @P3 SYNCS.ARRIVE.TRANS64 RZ, [UR9], R2 ;  /* 0x00000002ffff39a7 */ /* 0x0007e20008000009 */
[----:B------:R-:W-:-:S04]  /*23f0*/  ULOP3.LUT UR5, UR21, 0x2, URZ, 0xfc, !UPT ;  /* 0x0000000215057892 */ /* 0x000fc8000f8efcff */
[----:B------:R-:W-:-:S09]  /*2400*/  UISETP.NE.AND UP0, UPT, UR5, 0x2, UPT ;  /* 0x000000020500788c */ /* 0x000fd2000bf05270 */
[----:B------:R-:W-:Y:S05]  /*2410*/  BRA.U UP0, `(.L_x_36) ;  /* 0x0000000100047547 */ /* 0x000fea000b800000 */
[----:B--2---:R-:W-:Y:S05]  /*2420*/  BPT.TRAP 0x1 ;  /* 0x000000040000795c */ /* 0x004fea0000300000 */
.L_x_36:
[----:B------:R-:W-:Y:S04]  /*2430*/  BSSY.RECONVERGENT B0, `(.L_x_37) ;  /* 0x0000003000007945 */ /* 0x000fe80003800200 */
[----:B------:R-:W-:Y:S05]  /*2440*/  @!P2 BRA `(.L_x_38) ;  /* 0x000000000004a947 */ /* 0x000fea0003800000 */
[----:B--2---:R-:W-:Y:S05]  /*2450*/  BPT.TRAP 0x1 ;  /* 0x000000040000795c */ /* 0x004fea0000300000 */
.L_x_38:
[----:B--2---:R-:W-:Y:S05]  /*2460*/  BSYNC.RECONVERGENT B0 ;  /* 0x0000000000007941 */ /* 0x004fea0003800200 */
.L_x_37:
[----:B------:R-:W-:Y:S02]  /*2470*/  UIADD3 UR5, UPT, UPT, UR4, 0x1, URZ ;  /* 0x0000000104057890 */ /* 0x000fe4000fffe0ff */
[----:B------:R-:W-:Y:S02]  /*2480*/  USHF.L.U32 UR10, UR7, 0x5, URZ ;  /* 0x00000005070a7899 */ /* 0x000fe400080006ff */
[----:B------:R-:W-:Y:S02]  /*2490*/  UISETP.NE.AND UP0, UPT, UR5, 0x23, UPT ;  /* 0x000000230500788c */ /* 0x000fe4000bf05270 */
[----:B------:R-:W-:Y:S02]  /*24a0*/  UIADD3 UR7, UPT, UPT, UR7, 0x1, URZ ;  /* 0x0000000107077890 */ /* 0x000fe4000fffe0ff */
[----:B------:R-:W-:Y:S02]  /*24b0*/  USEL UR8, URZ, 0x1, UP0 ;  /* 0x00000001ff087887 */ /* 0x000fe40008000000 */
[----:B------:R-:W-:-:S02]  /*24c0*/  USEL UR6, UR5, URZ, UP0 ;  /* 0x000000ff05067287 */ /* 0x000fc40008000000 */
[----:B------:R-:W-:Y:S02]  /*24d0*/  UIADD3 UR22, UP0, UPT, UR26, 0x180, URZ ;  /* 0x000001801a167890 */ /* 0x000fe4000ff1e0ff */
[----:B------:R-:W-:Y:S01]  /*24e0*/  LOP3.LUT R12, R12, UR8, RZ, 0x3c, !PT ;  /* 0x000000080c0c7c12 */ /* 0x000fe2000f8e3cff */
[----:B------:R-:W-:Y:S02]  /*24f0*/  ULEA UR8, UR4, UR13, 0xc ;  /* 0x0000000d04087291 */ /* 0x000fe4000f8e60ff */
[----:B------:R-:W-:Y:S01]  /*2500*/  UIADD3 UR14, UP1, UPT, UR26, 0x80, URZ ;  /* 0x000000801a0e7890 */ /* 0x000fe2000ff3e0ff */
[----:B-1----:R-:W-:Y:S01]  /*2510*/  SHF.L.U32 R0, R12, 0x1f, RZ ;  /* 0x0000001f0c007819 */ /* 0x002fe200000006ff */
[----:B------:R-:W-:Y:S02]  /*2520*/  UIADD3.X UR23, UPT, UPT, URZ, UR27, URZ, UP0, !UPT ;  /* 0x0000001bff177290 */ /* 0x000fe400087fe4ff */
[----:B------:R-:W-:Y:S02]  /*2530*/  UISETP.NE.AND UP0, UPT, UR7, UR25, UPT ;  /* 0x000000190700728c */ /* 0x000fe4000bf05270 */
[----:B------:R-:W-:-:S02]  /*2540*/  ULEA UR5, UR6, UR13, 0x3 ;  /* 0x0000000d06057291 */ /* 0x000fc4000f8e18ff */
[----:B------:R-:W-:Y:S02]  /*2550*/  ULOP3.LUT UR9, UR9, 0xfefffff8, URZ, 0xc0, !UPT ;  /* 0xfefffff809097892 */ /* 0x000fe4000f8ec0ff */
[----:B------:R-:W-:Y:S02]  /*2560*/  ULEA UR16, UR4, UR30, 0xb ;  /* 0x0000001e04107291 */ /* 0x000fe4000f8e58ff */
[----:B------:R-:W-:Y:S02]  /*2570*/  UIADD3 UR8, UPT, UPT, UR8, 0x3500, URZ ;  /* 0x0000350008087890 */ /* 0x000fe4000fffe0ff */
[----:B------:R-:W-:Y:S01]  /*2580*/  UIADD3.X UR15, UPT, UPT, URZ, UR27, URZ, UP1, !UPT ;  /* 0x0000001bff0f7290 */ /* 0x000fe20008ffe4ff */
[----:B------:R4:W1:Y:S01]  /*2590*/  SYNCS.PHASECHK.TRANS64.TRYWAIT P0, [UR5+0x118], R0 ;  /* 0x00011800ff0075a7 */ /* 0x0008620008001105 */
[----:B------:R-:W-:Y:S01]  /*25a0*/  UPRMT UR4, URZ, 0x5410, UR24 ;  /* 0x00005410ff047896 */ /* 0x000fe20008000018 */
[----:B------:R-:W-:Y:S01]  /*25b0*/  UMOV UR32, 0x0 ;  /* 0x0000000000207882 */ /* 0x000fe20000000000 */
[----:B------:R-:W-:Y:S01]  /*25c0*/  UMOV UR33, 0x10000000 ;  /* 0x1000000000217882 */ /* 0x000fe20000000000 */
[----:B------:R-:W-:Y:S01]  /*25d0*/  UMOV UR11, UR35 ;  /* 0x00000023000b7c82 */ /* 0x000fe20008000000 */
[----:B------:R-:W-:Y:S01]  /*25e0*/  UMOV UR12, UR36 ;  /* 0x00000024000c7c82 */ /* 0x000fe20008000000 */
[----:B------:R-:W-:Y:S01]  /*25f0*/  UMOV UR20, UR36 ;  /* 0x0000002400147c82 */ /* 0x000fe20008000000 */
[----:B------:R-:W-:Y:S01]  /*2600*/  UMOV UR17, UR9 ;  /* 0x0000000900117c82 */ /* 0x000fe20008000000 */
[----:B------:R-:W-:Y:S01]  /*2610*/  UMOV UR18, UR10 ;  /* 0x0000000a00127c82 */ /* 0x000fe20008000000 */
[----:B------:R-:W-:Y:S01]  /*2620*/  UTMALDG.3D.2CTA [UR8], [UR14], desc[UR32] ;  /* 0x000020080e0075b4 */ /* 0x000fe20008211000 */
[----:B------:R2:W-:Y:S02]  /*2630*/  UTMALDG.3D.MULTICAST.2CTA [UR16], [UR22], UR4, desc[UR32] ;  /* 0x00002010160073b4 */ /* 0x0005e40008211804 */
[----:B--2---:R-:W-:Y:S01]  /*2640*/  UMOV UR4, UR6 ;  /* 0x0000000600047c82 */ /* 0x004fe20008000000 */
[----:B------:R-:W-:Y:S05]  /*2650*/  BRA.U UP0, `(.L_x_39) ;  /* 0xfffffffd00487547 */ /* 0x000fea000b83ffff */
.L_x_33:
[C---:B------:R-:W-:Y:S01]  /*2660*/  LEA R3, R11.reuse, UR13, 0x3 ;  /* 0x0000000d0b037c11 */ /* 0x040fe2000f8e18ff */
[----:B------:R-:W-:Y:S01]  /*2670*/  NOP ;  /* 0x0000000000007918 */ /* 0x000fe20000000000 */
[----:B-1--4-:R-:W-:Y:S02]  /*2680*/  SHF.L.U32 R0, R10, 0x1f, RZ ;  /* 0x0000001f0a007819 */ /* 0x012fe400000006ff */
[----:B------:R-:W-:Y:S02]  /*2690*/  LEA R4, R11, UR13, 0x4 ;  /* 0x0000000d0b047c11 */ /* 0x000fe4000f8e20ff */
[----:B---3--:R-:W1:Y:S02]  /*26a0*/  SYNCS.PHASECHK.TRANS64.TRYWAIT P0, [R3+URZ+0x270], R0 ;  /* 0x00027000030075a7 */ /* 0x008e6400080011ff */
[----:B-1----:R-:W-:Y:S05]  /*26b0*/  @!P0 BRA `(.L_x_40) ;  /* 0x0000006c002c8947 */ /* 0x002fea0003800000 */
.L_x_168:
[----:B------:R-:W3:Y:S01]  /*26c0*/  LDS.128 R4, [R4+0x300] ;  /* 0x0003000004047984 */ /* 0x000ee20000000c00 */
[----:B------:R-:W-:Y:S01]  /*26d0*/  UISETP.GE.AND UP0, UPT, UR42, 0x1, UPT ;  /* 0x000000012a00788c */ /* 0x000fe2000bf06270 */
[----:B------:R-:W-:Y:S01]  /*26e0*/  @!PT LDS RZ, [RZ] ;  /* 0x00000000fffff984 */ /* 0x000fe20000000800 */
[----:B------:R-:W-:Y:S01]  /*26f0*/  @!PT LDS RZ, [RZ] ;  /* 0x00000000fffff984 */ /* 0x000fe20000000800 */
[----:B------:R-:W-:Y:S01]  /*2700*/  @!PT LDS RZ, [RZ] ;  /* 0x00000000fffff984 */ /* 0x000fe20000000800 */
[----:B------:R-:W-:Y:S01]  /*2710*/  @!PT LDS RZ, [RZ] ;  /* 0x00000000fffff984 */ /* 0x000fe20000000800 */
[----:B------:R4:W-:Y:S06]  /*2720*/  MEMBAR.ALL.CTA ;  /* 0x0000000000007992 */ /* 0x0009ec0000008000 */
[----:B----4-:R-:W4:Y:S01]  /*2730*/  FENCE.VIEW.ASYNC.S ;  /* 0x00000000000073c6 */ /* 0x010f220000000000 */
[----:B---3--:R-:W-:-:S13]  /*2740*/  LOP3.LUT P0, RZ, R6, 0x1, RZ, 0xc0, !PT ;  /* 0x0000000106ff7812 */ /* 0x008fda000780c0ff */
[----:B----4-:R-:W-:Y:S01]  /*2750*/  VOTEU.ANY UP1, P0 ;  /* 0x0000000000ff7886 */ /* 0x010fe20000020100 */
[----:B------:R-:W-:-:S13]  /*2760*/  PLOP3.LUT P0, PT, PT, PT, UP1, 0x80, 0x8 ;  /* 0x000000000008781c */ /* 0x000fda0003f0f018 */
[----:B-1----:R-:W-:Y:S02]  /*2770*/  @P0 LOP3.LUT R0, R5, 0xffff, RZ, 0xc0, !PT ;  /* 0x0000ffff05000812 */ /* 0x002fe400078ec0ff */
[----:B------:R-:W-:Y:S02]  /*2780*/  @P0 MOV R2, R4 ;  /* 0x0000000400020202 */ /* 0x000fe40000000f00 */
[----:B------:R-:W-:Y:S01]  /*2790*/  @P0 R2UR UR5, R0 ;  /* 0x00000000000502ca */ /* 0x000fe200000e0000 */
[----:B------:R-:W-:Y:S01]  /*27a0*/  VIADD R0, R3, 0x280 ;  /* 0x0000028003007836 */ /* 0x000fe20000000000 */
[----:B------:R-:W-:Y:S02]  /*27b0*/  @P0 SHF.R.U32.HI R4, RZ, 0x10, R5 ;  /* 0x00000010ff040819 */ /* 0x000fe40000011605 */
[----:B------:R-:W-:Y:S02]  /*27c0*/  @P0 R2UR UR7, R2 ;  /* 0x00000000020702ca */ /* 0x000fe400000e0000 */
[----:B------:R-:W-:-:S02]  /*27d0*/  PRMT R0, RZ, 0x654, R0 ;  /* 0x00000654ff007816 */ /* 0x000fc40000000000 */
[----:B------:R-:W-:Y:S02]  /*27e0*/  @P0 R2UR UR4, R4 ;  /* 0x00000000040402ca */ /* 0x000fe400000e0000 */
[----:B------:R1:W-:Y:S03]  /*27f0*/  SYNCS.ARRIVE.TRANS64.RED.A1T0 RZ, [R0+URZ], RZ ;  /* 0x000000ff00ff79a7 */ /* 0x0003e600081004ff */
[----:B------:R-:W-:-:S04]  /*2800*/  @UP1 UMOV UR31, UR5 ;  /* 0x00000005001f1c82 */ /* 0x000fc80008000000 */
[----:B------:R-:W-:-:S04]  /*2810*/  @UP1 UMOV UR37, UR7 ;  /* 0x0000000700251c82 */ /* 0x000fc80008000000 */
[----:B------:R-:W-:Y:S01]  /*2820*/  @UP1 UMOV UR36, UR4 ;  /* 0x0000000400241c82 */ /* 0x000fe20008000000 */
[----:B------:R-:W-:Y:S05]  /*2830*/  BRA.U !UP0, `(.L_x_41) ;  /* 0x0000000108d47547 */ /* 0x000fea000b800000 */
[----:B------:R-:W2:Y:S01]  /*2840*/  LDCU.128 UR16, c[0x0][0xb10] ;  /* 0x00016200ff1077ac */ /* 0x000ea20008000c00 */
[----:B------:R-:W3:Y:S01]  /*2850*/  LDCU UR12, c[0x0][0xb20] ;  /* 0x00016400ff0c77ac */ /* 0x000ee20008000800 */
[----:B------:R-:W4:Y:S01]  /*2860*/  LDCU UR20, c[0x0][0xb0c] ;  /* 0x00016180ff1477ac */ /* 0x000f220008000800 */
[----:B------:R-:W1:Y:S01]  /*2870*/  LDCU.64 UR8, c[0x0][0xb28] ;  /* 0x00016500ff0877ac */ /* 0x000e620008000a00 */
[----:B------:R-:W-:Y:S02]  /*2880*/  UISETP.NE.AND UP3, UPT, UR42, 0x1, UPT ;  /* 0x000000012a00788c */ /* 0x000fe4000bf65270 */
[----:B--2---:R-:W-:Y:S02]  /*2890*/  UIMAD.WIDE.U32 UR10, UR38, UR19, URZ ;  /* 0x00000013260a72a5 */ /* 0x004fe4000f8e00ff */
[----:B------:R-:W-:Y:S02]  /*28a0*/  UIMAD.WIDE.U32 UR4, UR39, UR16, URZ ;  /* 0x00000010270472a5 */ /* 0x000fe4000f8e00ff */
[----:B------:R-:W-:-:S02]  /*28b0*/  UISETP.NE.AND UP0, UPT, UR18, 0x1, UPT ;  /* 0x000000011200788c */ /* 0x000fc4000bf05270 */
[----:B------:R-:W-:Y:S01]  /*28c0*/  UIMAD.WIDE.U32 UR22, UR31, UR19, URZ ;  /* 0x000000131f1672a5 */ /* 0x000fe2000f8e00ff */
[----:B------:R-:W-:Y:S02]  /*28d0*/  UMOV UR10, UR11 ;  /* 0x0000000b000a7c82 */ /* 0x000fe40008000000 */
[----:B------:R-:W-:Y:S01]  /*28e0*/  UMOV UR4, UR5 ;  /* 0x0000000500047c82 */ /* 0x000fe20008000000 */
[----:B---3--:R-:W-:Y:S02]  /*28f0*/  USHF.R.U32.HI UR10, URZ, UR12, UR10 ;  /* 0x0000000cff0a7299 */ /* 0x008fe4000801160a */
[----:B----4-:R-:W-:Y:S02]  /*2900*/  UISETP.NE.AND UP2, UPT, UR20, 0x1, UPT ;  /* 0x000000011400788c */ /* 0x010fe4000bf45270 */
[----:B------:R-:W-:Y:S02]  /*2910*/  USHF.R.U32.HI UR4, URZ, UR17, UR4 ;  /* 0x00000011ff047299 */ /* 0x000fe40008011604 */
[----:B------:R-:W-:-:S02]  /*2920*/  USEL UR5, UR38, UR10, !UP0 ;  /* 0x0000000a26057287 */ /* 0x000fc4000c000000 */
[----:B------:R-:W-:Y:S02]  /*2930*/  USEL UR7, UR39, UR4, !UP2 ;  /* 0x0000000427077287 */ /* 0x000fe4000d000000 */
[----:B-1----:R-:W-:Y:S01]  /*2940*/  UIMAD.WIDE.U32 UR10, UR5, UR8, URZ ;  /* 0x00000008050a72a5 */ /* 0x002fe2000f8e00ff */
[----:B------:R-:W-:Y:S01]  /*2950*/  UMOV UR4, UR23 ;  /* 0x0000001700047c82 */ /* 0x000fe20008000000 */
[----:B------:R-:W-:Y:S02]  /*2960*/  UIMAD.WIDE.U32 UR14, UR37, UR16, URZ ;  /* 0x00000010250e72a5 */ /* 0x000fe4000f8e00ff */
[----:B------:R-:W-:-:S03]  /*2970*/  UIMAD.WIDE.U32 UR22, UR7, UR8, URZ ;  /* 0x00000008071672a5 */ /* 0x000fc6000f8e00ff */
[----:B------:R-:W-:Y:S01]  /*2980*/  UMOV UR10, UR11 ;  /* 0x0000000b000a7c82 */ /* 0x000fe20008000000 */
[----:B------:R-:W-:Y:S02]  /*2990*/  USHF.R.U32.HI UR4, URZ, UR12, UR4 ;  /* 0x0000000cff047299 */ /* 0x000fe40008011604 */
[----:B------:R-:W-:Y:S01]  /*29a0*/  @UP3 USHF.R.U32.HI UR5, URZ, UR9, UR10 ;  /* 0x00000009ff053299 */ /* 0x000fe2000801160a */
[----:B------:R-:W-:Y:S01]  /*29b0*/  UMOV UR14, UR15 ;  /* 0x0000000f000e7c82 */ /* 0x000fe20008000000 */
[----:B------:R-:W-:Y:S01]  /*29c0*/  UMOV UR22, UR23 ;  /* 0x0000001700167c82 */ /* 0x000fe20008000000 */
[----:B------:R-:W-:Y:S02]  /*29d0*/  USHF.R.U32.HI UR17, URZ, UR17, UR14 ;  /* 0x00000011ff117299 */ /* 0x000fe4000801160e */
[----:B------:R-:W-:Y:S02]  /*29e0*/  USEL UR4, UR31, UR4, !UP0 ;  /* 0x000000041f047287 */ /* 0x000fe4000c000000 */
[----:B------:R-:W-:-:S02]  /*29f0*/  @UP3 USHF.R.U32.HI UR7, URZ, UR9, UR22 ;  /* 0x00000009ff073299 */ /* 0x000fc40008011616 */
[----:B------:R-:W-:Y:S02]  /*2a00*/  UIMAD UR10, UR42, UR5, URZ ;  /* 0x000000052a0a72a4 */ /* 0x000fe4000f8e02ff */
[----:B------:R-:W-:Y:S02]  /*2a10*/  USEL UR5, UR37, UR17, !UP2 ;  /* 0x0000001125057287 */ /* 0x000fe4000d000000 */
[----:B------:R-:W-:Y:S02]  /*2a20*/  UIMAD UR12, UR42, UR7, URZ ;  /* 0x000000072a0c72a4 */ /* 0x000fe4000f8e02ff */
[----:B------:R-:W-:Y:S02]  /*2a30*/  UISETP.GE.AND UP0, UPT, UR4, UR10, UPT ;  /* 0x0000000a0400728c */ /* 0x000fe4000bf06270 */
[----:B------:R-:W-:Y:S02]  /*2a40*/  UIMAD.WIDE.U32 UR10, UR4, UR8, URZ ;  /* 0x00000008040a72a5 */ /* 0x000fe4000f8e00ff */
[----:B------:R-:W-:-:S02]  /*2a50*/  UISETP.GE.OR UP0, UPT, UR5, UR12, UP0 ;  /* 0x0000000c0500728c */ /* 0x000fc40008706670 */
[----:B------:R-:W-:Y:S02]  /*2a60*/  UIMAD.WIDE.U32 UR14, UR5, UR8, URZ ;  /* 0x00000008050e72a5 */ /* 0x000fe4000f8e00ff */
[----:B------:R-:W-:Y:S01]  /*2a70*/  UIADD3 UR12, UPT, UPT, -UR5, URZ, URZ ;  /* 0x000000ff050c7290 */ /* 0x000fe2000fffe1ff */
[----:B------:R-:W-:Y:S01]  /*2a80*/  UMOV UR10, UR11 ;  /* 0x0000000b000a7c82 */ /* 0x000fe20008000000 */
[----:B------:R-:W-:Y:S02]  /*2a90*/  UIADD3 UR11, UPT, UPT, -UR4, URZ, URZ ;  /* 0x000000ff040b7290 */ /* 0x000fe4000fffe1ff */
[----:B------:R-:W-:-:S03]  /*2aa0*/  USHF.R.U32.HI UR10, URZ, UR9, UR10 ;  /* 0x00000009ff0a7299 */ /* 0x000fc6000801160a */
[----:B------:R-:W-:Y:S01]  /*2ab0*/  @!UP0 UMOV UR8, UR15 ;  /* 0x0000000f00088c82 */ /* 0x000fe20008000000 */
[----:B------:R-:W-:Y:S02]  /*2ac0*/  UIMAD UR11, UR18, UR11, UR31 ;  /* 0x0000000b120b72a4 */ /* 0x000fe4000f8e021f */
[----:B------:R-:W-:Y:S02]  /*2ad0*/  USEL UR10, UR4, UR10, !UP3 ;  /* 0x0000000a040a7287 */ /* 0x000fe4000d800000 */
[----:B------:R-:W-:Y:S02]  /*2ae0*/  @!UP0 USHF.R.U32.HI UR8, URZ, UR9, UR8 ;  /* 0x00000009ff088299 */ /* 0x000fe40008011608 */
[----:B------:R-:W-:Y:S02]  /*2af0*/  UIADD3 UR9, UPT, UPT, -UR10, URZ, URZ ;  /* 0x000000ff0a097290 */ /* 0x000fe4000fffe1ff */
[----:B------:R-:W-:Y:S02]  /*2b00*/  @!UP0 USEL UR8, UR5, UR8, !UP3 ;  /* 0x0000000805088287 */ /* 0x000fe4000d800000 */
[----:B------:R-:W-:-:S02]  /*2b10*/  UIMAD UR9, UR42, UR9, UR4 ;  /* 0x000000092a0972a4 */ /* 0x000fc4000f8e0204 */
[----:B------:R-:W-:Y:S02]  /*2b20*/  @!UP0 UIADD3 UR10, UPT, UPT, UR10, -UR8, URZ ;  /* 0x800000080a0a8290 */ /* 0x000fe4000fffe0ff */
[----:B------:R-:W-:Y:S02]  /*2b30*/  @!UP0 UIMAD UR8, UR9, UR7, UR8 ;  /* 0x00000007090882a4 */ /* 0x000fe4000f8e0208 */
[----:B------:R-:W-:Y:S02]  /*2b40*/  @!UP0 UIMAD UR4, UR42, UR10, UR5 ;  /* 0x0000000a2a0482a4 */ /* 0x000fe4000f8e0205 */
[----:B------:R-:W-:Y:S02]  /*2b50*/  UIMAD UR7, UR20, UR12, UR37 ;  /* 0x0000000c140772a4 */ /* 0x000fe4000f8e0225 */
[----:B------:R-:W-:Y:S01]  /*2b60*/  UIMAD UR31, UR4, UR18, UR11 ;  /* 0x00000012041f72a4 */ /* 0x000fe2000f8e020b */
[----:B------:R-:W-:Y:S02]  /*2b70*/  @!UP0 UMOV UR5, UR8 ;  /* 0x0000000800058c82 */ /* 0x000fe40008000000 */
[----:B------:R-:W-:-:S12]  /*2b80*/  UIMAD UR37, UR5, UR20, UR7 ;  /* 0x00000014052572a4 */ /* 0x000fd8000f8e0207 */
.L_x_41:
[----:B------:R-:W3:Y:S02]  /*2b90*/  LDCU UR4, c[0x0][0xb30] ;  /* 0x00016600ff0477ac */ /* 0x000ee40008000800 */
[----:B---3--:R-:W-:-:S09]  /*2ba0*/  UISETP.NE.AND UP0, UPT, UR4, 0x1, UPT ;  /* 0x000000010400788c */ /* 0x008fd2000bf05270 */
[----:B------:R-:W-:Y:S05]  /*2bb0*/  BRA.U UP0, `(.L_x_42) ;  /* 0x0000000100447547 */ /* 0x000fea000b800000 */
[----:B------:R-:W3:Y:S01]  /*2bc0*/  LDCU.128 UR16, c[0x0][0xb10] ;  /* 0x00016200ff1077ac */ /* 0x000ee20008000c00 */
[----:B------:R-:W4:Y:S01]  /*2bd0*/  LDCU UR10, c[0x0][0xb0c] ;  /* 0x00016180ff0a77ac */ /* 0x000f220008000800 */
[----:B------:R-:W1:Y:S01]  /*2be0*/  LDCU UR7, c[0x0][0xb20] ;  /* 0x00016400ff0777ac */ /* 0x000e620008000800 */
[----:B---3--:R-:W-:Y:S02]  /*2bf0*/  UIMAD.WIDE.U32 UR8, UR37, UR16, URZ ;  /* 0x00000010250872a5 */ /* 0x008fe4000f8e00ff */
[----:B------:R-:W-:Y:S02]  /*2c00*/  UIMAD.WIDE.U32 UR4, UR31, UR19, URZ ;  /* 0x000000131f0472a5 */ /* 0x000fe4000f8e00ff */
[----:B----4-:R-:W-:Y:S02]  /*2c10*/  UISETP.NE.AND UP2, UPT, UR10, 0x1, UPT ;  /* 0x000000010a00788c */ /* 0x010fe4000bf45270 */
[----:B------:R-:W-:Y:S01]  /*2c20*/  UISETP.NE.AND UP0, UPT, UR18, 0x1, UPT ;  /* 0x000000011200788c */ /* 0x000fe2000bf05270 */
[----:B------:R-:W-:-:S02]  /*2c30*/  UMOV UR8, UR9 ;  /* 0x0000000900087c82 */ /* 0x000fc40008000000 */
[----:B------:R-:W-:Y:S01]  /*2c40*/  UMOV UR4, UR5 ;  /* 0x0000000500047c82 */ /* 0x000fe20008000000 */
[----:B------:R-:W-:Y:S02]  /*2c50*/  USHF.R.U32.HI UR17, URZ, UR17, UR8 ;  /* 0x00000011ff117299 */ /* 0x000fe40008011608 */
[----:B-1----:R-:W-:Y:S02]  /*2c60*/  USHF.R.U32.HI UR4, URZ, UR7, UR4 ;  /* 0x00000007ff047299 */ /* 0x002fe40008011604 */
[----:B------:R-:W-:Y:S02]  /*2c70*/  USEL UR5, UR37, UR17, !UP2 ;  /* 0x0000001125057287 */ /* 0x000fe4000d000000 */
[----:B------:R-:W-:-:S04]  /*2c80*/  USEL UR4, UR31, UR4, !UP0 ;  /* 0x000000041f047287 */ /* 0x000fc8000c000000 */
[----:B------:R-:W-:Y:S02]  /*2c90*/  UIADD3 UR7, UPT, UPT, UR5, -UR4, URZ ;  /* 0x8000000405077290 */ /* 0x000fe4000fffe0ff */
[----:B------:R-:W-:Y:S02]  /*2ca0*/  UIADD3 UR4, UPT, UPT, -UR5, UR4, URZ ;  /* 0x0000000405047290 */ /* 0x000fe4000fffe1ff */
[----:B------:R-:W-:Y:S02]  /*2cb0*/  UIMAD UR31, UR7, UR18, UR31 ;  /* 0x00000012071f72a4 */ /* 0x000fe4000f8e021f */
[----:B------:R-:W-:-:S12]  /*2cc0*/  UIMAD UR37, UR4, UR10, UR37 ;  /* 0x0000000a042572a4 */ /* 0x000fd8000f8e0225 */
.L_x_42:
[----:B------:R-:W-:Y:S01]  /*2cd0*/  VIADD R11, R11, 0x1 ;  /* 0x000000010b0b7836 */ /* 0x000fe20000000000 */
[----:B------:R-:W-:Y:S02]  /*2ce0*/  R2UR UR5, R51 ;  /* 0x00000000330572ca */ /* 0x000fe400000e0000 */
[----:B------:R-:W-:Y:S02]  /*2cf0*/  R2UR UR4, R50 ;  /* 0x00000000320472ca */ /* 0x000fe400000e0000 */
[C---:B------:R-:W-:Y:S02]  /*2d00*/  ISETP.NE.AND P0, PT, R11.reuse, 0x2, PT ;  /* 0x000000020b00780c */ /* 0x040fe40003f05270 */
[----:B------:R-:W-:Y:S02]  /*2d10*/  PLOP3.LUT P1, PT, PT, PT, PT, 0x80, 0x8 ;  /* 0x000000000008781c */ /* 0x000fe40003f2f070 */
[----:B-1----:R-:W-:Y:S02]  /*2d20*/  SEL R0, RZ, 0x1, P0 ;  /* 0x00000001ff007807 */ /* 0x002fe40000000000 */
[----:B------:R-:W-:-:S02]  /*2d30*/  SEL R11, R11, RZ, P0 ;  /* 0x000000ff0b0b7207 */ /* 0x000fc40000000000 */
[----:B------:R-:W-:Y:S01]  /*2d40*/  LOP3.LUT R10, R10, R0, RZ, 0x3c, !PT ;  /* 0x000000000a0a7212 */ /* 0x000fe200078e3cff */
[----:B------:R-:W-:Y:S02]  /*2d50*/  UIADD3 UR32, UPT, UPT, UR37, UR5, URZ ;  /* 0x0000000525207290 */ /* 0x000fe4000fffe0ff */
[----:B------:R-:W-:Y:S01]  /*2d60*/  UIADD3 UR33, UPT, UPT, UR31, UR4, URZ ;  /* 0x000000041f217290 */ /* 0x000fe2000fffe0ff */
[----:B------:R-:W-:Y:S11]  /*2d70*/  BRA.U UP1, `(.L_x_43) ;  /* 0xfffffff101387547 */ /* 0x000ff6000b83ffff */
[----:B------:R-:W-:Y:S01]  /*2d80*/  UIADD3 UR13, UPT, UPT, UR13, 0x118, URZ ;  /* 0x000001180d0d7890 */ /* 0x000fe2000fffe0ff */
[----:B------:R-:W-:-:S03]  /*2d90*/  SHF.L.U32 R2, R12, 0x1f, RZ ;  /* 0x0000001f0c027819 */ /* 0x000fc600000006ff */
[----:B------:R-:W-:-:S09]  /*2da0*/  ULEA UR4, UR6, UR13, 0x3 ;  /* 0x0000000d06047291 */ /* 0x000fd2000f8e18ff */
[----:B------:R-:W1:Y:S02]  /*2db0*/  SYNCS.PHASECHK.TRANS64.TRYWAIT P0, [UR4], R2 ;  /* 0x00000002ff0075a7 */ /* 0x000e640008001104 */
[----:B-1----:R-:W-:Y:S05]  /*2dc0*/  @!P0 BRA `(.L_x_44) ;  /* 0x00000064007c8947 */ /* 0x002fea0003800000 */
.L_x_170:
[----:B------:R-:W-:-:S04]  /*2dd0*/  UIADD3 UR4, UPT, UPT, UR6, 0x1, URZ ;  /* 0x0000000106047890 */ /* 0x000fc8000fffe0ff */
[----:B------:R-:W-:-:S04]  /*2de0*/  UISETP.NE.AND UP0, UPT, UR4, 0x23, UPT ;  /* 0x000000230400788c */ /* 0x000fc8000bf05270 */
[----:B------:R-:W-:Y:S02]  /*2df0*/  USEL UR6, URZ, 0x1, UP0 ;  /* 0x00000001ff067887 */ /* 0x000fe40008000000 */
[----:B------:R-:W-:-:S04]  /*2e00*/  USEL UR4, UR4, URZ, UP0 ;  /* 0x000000ff04047287 */ /* 0x000fc80008000000 */
[----:B------:R-:W-:Y:S01]  /*2e10*/  ULEA UR5, UR4, UR13, 0x3 ;  /* 0x0000000d04057291 */ /* 0x000fe2000f8e18ff */
[----:B-1----:R-:W-:-:S04]  /*2e20*/  LOP3.LUT R2, R12, UR6, RZ, 0x3c, !PT ;  /* 0x000000060c027c12 */ /* 0x002fc8000f8e3cff */
[----:B------:R-:W-:-:S04]  /*2e30*/  SHF.L.U32 R3, R2, 0x1f, RZ ;  /* 0x0000001f02037819 */ /* 0x000fc800000006ff */
[----:B------:R-:W1:Y:S02]  /*2e40*/  SYNCS.PHASECHK.TRANS64.TRYWAIT P0, [UR5], R3 ;  /* 0x00000003ff0075a7 */ /* 0x000e640008001105 */
[----:B-1----:R-:W-:Y:S05]  /*2e50*/  @!P0 BRA `(.L_x_45) ;  /* 0x0000006400708947 */ /* 0x002fea0003800000 */
.L_x_172:
[----:B------:R-:W-:-:S04]  /*2e60*/  UIADD3 UR4, UPT, UPT, UR4, 0x1, URZ ;  /* 0x0000000104047890 */ /* 0x000fc8000fffe0ff */
[----:B------:R-:W-:-:S04]  /*2e70*/  UISETP.NE.AND UP0, UPT, UR4, 0x23, UPT ;  /* 0x000000230400788c */ /* 0x000fc8000bf05270 */
[----:B------:R-:W-:Y:S02]  /*2e80*/  USEL UR6, URZ, 0x1, UP0 ;  /* 0x00000001ff067887 */ /* 0x000fe40008000000 */
[----:B------:R-:W-:-:S04]  /*2e90*/  USEL UR4, UR4, URZ, UP0 ;  /* 0x000000ff04047287 */ /* 0x000fc80008000000 */
[----:B------:R-:W-:Y:S01]  /*2ea0*/  ULEA UR5, UR4, UR13, 0x3 ;  /* 0x0000000d04057291 */ /* 0x000fe2000f8e18ff */
[----:B------:R-:W-:-:S04]  /*2eb0*/  LOP3.LUT R2, R2, UR6, RZ, 0x3c, !PT ;  /* 0x0000000602027c12 */ /* 0x000fc8000f8e3cff */
[----:B-1----:R-:W-:-:S04]  /*2ec0*/  SHF.L.U32 R3, R2, 0x1f, RZ ;  /* 0x0000001f02037819 */ /* 0x002fc800000006ff */
[----:B------:R-:W1:Y:S02]  /*2ed0*/  SYNCS.PHASECHK.TRANS64.TRYWAIT P0, [UR5], R3 ;  /* 0x00000003ff0075a7 */ /* 0x000e640008001105 */
[----:B-1----:R-:W-:Y:S05]  /*2ee0*/  @!P0 BRA `(.L_x_46) ;  /* 0x0000006400648947 */ /* 0x002fea0003800000 */
.L_x_174:
        /* <DEDUP_REMOVED lines=9> */
.L_x_176:
        /* <DEDUP_REMOVED lines=9> */
.L_x_178:
        /* <DEDUP_REMOVED lines=9> */
.L_x_180:
        /* <DEDUP_REMOVED lines=9> */
.L_x_182:
        /* <DEDUP_REMOVED lines=9> */
.L_x_184:
        /* <DEDUP_REMOVED lines=9> */
.L_x_186:
        /* <DEDUP_REMOVED lines=9> */
.L_x_188:
        /* <DEDUP_REMOVED lines=9> */
.L_x_190:
        /* <DEDUP_REMOVED lines=9> */
.L_x_192:
        /* <DEDUP_REMOVED lines=9> */
.L_x_194:
        /* <DEDUP_REMOVED lines=9> */
.L_x_196:
        /* <DEDUP_REMOVED lines=9> */
.L_x_198:
        /* <DEDUP_REMOVED lines=9> */
.L_x_200:
        /* <DEDUP_REMOVED lines=9> */
.L_x_202:
        /* <DEDUP_REMOVED lines=9> */
.L_x_204:
        /* <DEDUP_REMOVED lines=9> */
.L_x_206:
        /* <DEDUP_REMOVED lines=9> */
.L_x_208:
        /* <DEDUP_REMOVED lines=9> */
.L_x_210:
        /* <DEDUP_REMOVED lines=9> */
.L_x_212:
        /* <DEDUP_REMOVED lines=9> */
.L_x_214:
        /* <DEDUP_REMOVED lines=9> */
.L_x_216:
        /* <DEDUP_REMOVED lines=9> */
.L_x_218:
        /* <DEDUP_REMOVED lines=9> */
.L_x_220:
        /* <DEDUP_REMOVED lines=9> */
.L_x_222:
        /* <DEDUP_REMOVED lines=9> */
.L_x_224:
        /* <DEDUP_REMOVED lines=9> */
.L_x_226:
        /* <DEDUP_REMOVED lines=9> */
.L_x_228:
        /* <DEDUP_REMOVED lines=9> */
.L_x_230:
        /* <DEDUP_REMOVED lines=9> */
.L_x_232:
        /* <DEDUP_REMOVED lines=9> */
.L_x_234:
        /* <DEDUP_REMOVED lines=9> */
.L_x_236:
[----:B------:R-:W-:-:S04]  /*4060*/  UIADD3 UR4, UPT, UPT, UR4, 0x1, URZ ;  /* 0x0000000104047890 */ /* 0x000fc8000fffe0ff */
[----:B------:R-:W-:-:S04]  /*4070*/  UISETP.NE.AND UP0, UPT, UR4, 0x23, UPT ;  /* 0x000000230400788c */ /* 0x000fc8000bf05270 */
[----:B------:R-:W-:Y:S02]  /*4080*/  USEL UR5, URZ, 0x1, UP0 ;  /* 0x00000001ff057887 */ /* 0x000fe40008000000 */
[----:B------:R-:W-:-:S04]  /*4090*/  USEL UR4, UR4, URZ, UP0 ;  /* 0x000000ff04047287 */ /* 0x000fc80008000000 */
[----:B------:R-:W-:Y:S01]  /*40a0*/  ULEA UR4, UR4, UR13, 0x3 ;  /* 0x0000000d04047291 */ /* 0x000fe2000f8e18ff */
[----:B------:R-:W-:-:S04]  /*40b0*/  LOP3.LUT R2, R2, UR5, RZ, 0x3c, !PT ;  /* 0x0000000502027c12 */ /* 0x000fc8000f8e3cff */
[----:B------:R-:W-:Y:S01]  /*40c0*/  SHF.L.U32 R2, R2, 0x1f, RZ ;  /* 0x0000001f02027819 */ /* 0x000fe200000006ff */
[----:B-1----:R-:W-:-:S07]  /*40d0*/  IMAD.U32 R0, RZ, RZ, UR4 ;  /* 0x00000004ff007e24 */ /* 0x002fce000f8e00ff */
.L_x_78:
[----:B-1----:R1:W3:Y:S02]  /*40e0*/  SYNCS.PHASECHK.TRANS64.TRYWAIT P0, [R0+URZ], R2 ;  /* 0x00000002000075a7 */ /* 0x0022e400080011ff */
[----:B---3--:R-:W-:Y:S05]  /*40f0*/  @!P0 NANOSLEEP.SYNCS 0x989680 ;  /* 0x009896800000895d */ /* 0x008fea0003900000 */
[----:B------:R-:W3:Y:S02]  /*4100*/  @!P0 SYNCS.PHASECHK.TRANS64 P0, [R0+URZ], R2 ;  /* 0x00000002000085a7 */ /* 0x000ee400080010ff */
[----:B--23--:R-:W-:Y:S05]  /*4110*/  @P0 EXIT ;  /* 0x000000000000094d */ /* 0x00cfea0003800000 */
[----:B------:R-:W-:Y:S05]  /*4120*/  BRA `(.L_x_78) ;  /* 0xfffffffc00ec7947 */ /* 0x000fea000383ffff */
.L_x_23:
[----:B------:R-:W2:Y:S02]  /*4130*/  S2UR UR4, SR_CgaCtaId ;  /* 0x00000000000479c3 */ /* 0x000ea40000008800 */
[----:B--2---:R-:W-:-:S04]  /*4140*/  UISETP.NE.AND UP0, UPT, UR4, URZ, UPT ;  /* 0x000000ff0400728c */ /* 0x004fc8000bf05270 */
[----:B------:R-:W-:-:S09]  /*4150*/  UISETP.NE.OR UP0, UPT, UR20, 0x1, UP0 ;  /* 0x000000011400788c */ /* 0x000fd20008705670 */
[----:B------:R-:W-:Y:S05]  /*4160*/  BRA.U UP0, `(.L_x_79) ;  /* 0x00000005004c7547 */ /* 0x000fea000b800000 */
[----:B------:R-:W2:Y:S01]  /*4170*/  S2UR UR5, SR_CgaCtaId ;  /* 0x00000000000579c3 */ /* 0x000ea20000008800 */
[----:B------:R-:W-:Y:S01]  /*4180*/  UMOV UR4, 0x400 ;  /* 0x0000040000047882 */ /* 0x000fe20000000000 */
[----:B------:R-:W-:Y:S01]  /*4190*/  ISETP.GE.U32.AND P2, PT, R3, 0x4, PT ;  /* 0x000000040300780c */ /* 0x000fe20003f46070 */
[----:B------:R-:W-:Y:S01]  /*41a0*/  IMAD.MOV.U32 R12, RZ, RZ, 0x1 ;  /* 0x00000001ff0c7424 */ /* 0x000fe200078e00ff */
[----:B------:R-:W-:Y:S02]  /*41b0*/  CS2R R10, SRZ ;  /* 0x00000000000a7805 */ /* 0x000fe4000001ff00 */
[----:B------:R-:W-:Y:S01]  /*41c0*/  CS2R R8, SRZ ;  /* 0x0000000000087805 */ /* 0x000fe2000001ff00 */
[----:B--2---:R-:W-:-:S03]  /*41d0*/  ULEA UR6, UR5, UR4, 0x18 ;  /* 0x0000000405067291 */ /* 0x004fc6000f8ec0ff */
[----:B------:R-:W-:-:S09]  /*41e0*/  UMOV UR5, URZ ;  /* 0x000000ff00057c82 */ /* 0x000fd20008000000 */
.L_x_83:
[----:B------:R-:W-:Y:S02]  /*41f0*/  LEA R0, R8, UR6, 0x3 ;  /* 0x0000000608007c11 */ /* 0x000fe4000f8e18ff */
[----:B------:R-:W-:-:S03]  /*4200*/  SHF.L.U32 R4, R9, 0x1f, RZ ;  /* 0x0000001f09047819 */ /* 0x000fc600000006ff */
[----:B------:R-:W-:Y:S01]  /*4210*/  VIADD R5, R0, 0x2e0 ;  /* 0x000002e000057836 */ /* 0x000fe20000000000 */
[----:B------:R-:W2:Y:S02]  /*4220*/  SYNCS.PHASECHK.TRANS64.TRYWAIT P0, [R0+URZ+0x2d0], R4 ;  /* 0x0002d004000075a7 */ /* 0x000ea400080011ff */
[----:B--2---:R-:W-:Y:S05]  /*4230*/  @!P0 BRA `(.L_x_80) ;  /* 0x0000005c00908947 */ /* 0x004fea0003800000 */
.L_x_237:
[----:B------:R-:W-:Y:S01]  /*4240*/  ULEA UR4, UR5, UR6, 0x3 ;  /* 0x0000000605047291 */ /* 0x000fe2000f8e18ff */
[----:B--2---:R-:W-:Y:S01]  /*4250*/  PRMT R0, RZ, 0x654, R5 ;  /* 0x00000654ff007816 */ /* 0x004fe20000000005 */
[----:B------:R-:W-:Y:S01]  /*4260*/  @!P2 IMAD.MOV.U32 R4, RZ, RZ, 0x10 ;  /* 0x00000010ff04a424 */ /* 0x000fe200078e00ff */
[----:B------:R-:W-:Y:S01]  /*4270*/  SHF.L.U32 R5, R12, 0x1f, RZ ;  /* 0x0000001f0c057819 */ /* 0x000fe200000006ff */
[----:B------:R-:W-:Y:S01]  /*4280*/  UIADD3 UR7, UPT, UPT, UR4, 0x270, URZ ;  /* 0x0000027004077890 */ /* 0x000fe2000fffe0ff */
[----:B------:R2:W-:Y:S05]  /*4290*/  SYNCS.ARRIVE.TRANS64.RED.A1T0 RZ, [R0+URZ], RZ ;  /* 0x000000ff00ff79a7 */ /* 0x0005ea00081004ff */
[----:B------:R-:W-:Y:S01]  /*42a0*/  IMAD.U32 R6, RZ, RZ, UR7 ;  /* 0x00000007ff067e24 */ /* 0x000fe2000f8e00ff */
[----:B------:R-:W3:Y:S04]  /*42b0*/  SYNCS.PHASECHK.TRANS64.TRYWAIT P0, [UR4+0x280], R5 ;  /* 0x00028005ff0075a7 */ /* 0x000ee80008001104 */
[----:B------:R-:W-:Y:S01]  /*42c0*/  PRMT R6, R3, 0x654, R6 ;  /* 0x0000065403067816 */ /* 0x000fe20000000006 */
[----:B--23--:R-:W-:Y:S06]  /*42d0*/  @!P0 BRA `(.L_x_81) ;  /* 0x0000005c007c8947 */ /* 0x00cfec0003800000 */
.L_x_239:
[----:B------:R-:W-:Y:S01]  /*42e0*/  ULEA UR8, UR5, UR6, 0x4 ;  /* 0x0000000605087291 */ /* 0x000fe2000f8e20ff */
[----:B------:R-:W-:Y:S01]  /*42f0*/  SEL R2, R6, R2, !P2 ;  /* 0x0000000206027207 */ /* 0x000fe20005000000 */
[----:B------:R-:W-:Y:S01]  /*4300*/  UIADD3 UR9, UPT, UPT, UR4, 0x270, URZ ;  /* 0x0000027004097890 */ /* 0x000fe2000fffe0ff */
[----:B--2---:R-:W-:Y:S01]  /*4310*/  LEA R0, R11, UR6, 0x3 ;  /* 0x000000060b007c11 */ /* 0x004fe2000f8e18ff */
[----:B------:R-:W-:Y:S01]  /*4320*/  UIADD3 UR8, UPT, UPT, UR8, 0x300, URZ ;  /* 0x0000030008087890 */ /* 0x000fe2000fffe0ff */
[----:B------:R2:W-:Y:S01]  /*4330*/  @!P2 SYNCS.ARRIVE.TRANS64.RED RZ, [R2+URZ], R4 ;  /* 0x0000000402ffa9a7 */ /* 0x0005e200080004ff */
[----:B------:R-:W-:Y:S01]  /*4340*/  UIADD3 UR4, UPT, UPT, UR5, 0x1, URZ ;  /* 0x0000000105047890 */ /* 0x000fe2000fffe0ff */
[----:B------:R-:W-:-:S03]  /*4350*/  VIADD R8, R8, 0x1 ;  /* 0x0000000108087836 */ /* 0x000fc60000000000 */
[----:B------:R-:W-:Y:S02]  /*4360*/  UISETP.NE.AND UP0, UPT, UR4, 0x2, UPT ;  /* 0x000000020400788c */ /* 0x000fe4000bf05270 */
[----:B------:R-:W-:Y:S01]  /*4370*/  ISETP.NE.AND P0, PT, R8, 0x2, PT ;  /* 0x000000020800780c */ /* 0x000fe20003f05270 */
[----:B------:R-:W-:Y:S06]  /*4380*/  UGETNEXTWORKID.BROADCAST [UR8], [UR9] ;  /* 0x00000000080073ca */ /* 0x000fec0008000100 */
[----:B------:R-:W-:Y:S02]  /*4390*/  USEL UR7, URZ, 0x1, UP0 ;  /* 0x00000001ff077887 */ /* 0x000fe40008000000 */
[----:B------:R-:W-:-:S04]  /*43a0*/  USEL UR5, UR4, URZ, UP0 ;  /* 0x000000ff04057287 */ /* 0x000fc80008000000 */
[----:B------:R-:W-:Y:S02]  /*43b0*/  LOP3.LUT R12, R12, UR7, RZ, 0x3c, !PT ;  /* 0x000000070c0c7c12 */ /* 0x000fe4000f8e3cff */
[----:B--2---:R-:W-:-:S04]  /*43c0*/  SHF.L.U32 R4, R10, 0x1f, RZ ;  /* 0x0000001f0a047819 */ /* 0x004fc800000006ff */
[----:B------:R-:W2:Y:S02]  /*43d0*/  SYNCS.PHASECHK.TRANS64.TRYWAIT P1, [R0+URZ+0x270], R4 ;  /* 0x00027004000075a7 */ /* 0x000ea400080211ff */
[----:B--2---:R-:W-:Y:S05]  /*43e0*/  @!P1 BRA `(.L_x_82) ;  /* 0x0000005c00509947 */ /* 0x004fea0003800000 */
.L_x_240:
[C---:B--2---:R-:W-:Y:S01]  /*43f0*/  LEA R4, R11.reuse, UR6, 0x4 ;  /* 0x000000060b047c11 */ /* 0x044fe2000f8e20ff */
[----:B------:R-:W-:Y:S01]  /*4400*/  VIADD R0, R0, 0x280 ;  /* 0x0000028000007836 */ /* 0x000fe20000000000 */
[----:B------:R-:W-:Y:S01]  /*4410*/  SEL R8, R8, RZ, P0 ;  /* 0x000000ff08087207 */ /* 0x000fe20000000000 */
[----:B------:R-:W-:-:S03]  /*4420*/  VIADD R11, R11, 0x1 ;  /* 0x000000010b0b7836 */ /* 0x000fc60000000000 */
[----:B------:R-:W2:Y:S01]  /*4430*/  LDS.128 R4, [R4+0x300] ;  /* 0x0003000004047984 */ /* 0x000ea20000000c00 */
[----:B------:R-:W-:Y:S02]  /*4440*/  PRMT R0, RZ, 0x654, R0 ;  /* 0x00000654ff007816 */ /* 0x000fe40000000000 */
[C---:B------:R-:W-:Y:S01]  /*4450*/  ISETP.NE.AND P1, PT, R11.reuse, 0x2, PT ;  /* 0x000000020b00780c */ /* 0x040fe20003f25270 */
[----:B------:R-:W-:Y:S01]  /*4460*/  @!PT LDS RZ, [RZ] ;  /* 0x00000000fffff984 */ /* 0x000fe20000000800 */
[----:B------:R-:W-:Y:S01]  /*4470*/  @!PT LDS RZ, [RZ] ;  /* 0x00000000fffff984 */ /* 0x000fe20000000800 */
[----:B------:R-:W-:Y:S01]  /*4480*/  @!PT LDS RZ, [RZ] ;  /* 0x00000000fffff984 */ /* 0x000fe20000000800 */
[----:B------:R-:W-:Y:S01]  /*4490*/  @!PT LDS RZ, [RZ] ;  /* 0x00000000fffff984 */ /* 0x000fe20000000800 */
[----:B------:R3:W-:Y:S06]  /*44a0*/  MEMBAR.ALL.CTA ;  /* 0x0000000000007992 */ /* 0x0007ec0000008000 */
[----:B---3--:R-:W3:Y:S01]  /*44b0*/  FENCE.VIEW.ASYNC.S ;  /* 0x00000000000073c6 */ /* 0x008ee20000000000 */
[----:B------:R-:W-:Y:S01]  /*44c0*/  SEL R11, R11, RZ, P1 ;  /* 0x000000ff0b0b7207 */ /* 0x000fe20000800000 */
[----:B---3--:R3:W-:Y:S01]  /*44d0*/  SYNCS.ARRIVE.TRANS64.RED.A1T0 RZ, [R0+URZ], RZ ;  /* 0x000000ff00ff79a7 */ /* 0x0087e200081004ff */
[----:B--2---:R-:W-:-:S02]  /*44e0*/  LOP3.LUT P3, RZ, R6, 0x1, RZ, 0xc0, !PT ;  /* 0x0000000106ff7812 */ /* 0x004fc4000786c0ff */
[----:B------:R-:W-:-:S04]  /*44f0*/  SEL R4, RZ, 0x1, P1 ;  /* 0x00000001ff047807 */ /* 0x000fc80000800000 */
[----:B------:R-:W-:Y:S02]  /*4500*/  LOP3.LUT R10, R10, R4, RZ, 0x3c, !PT ;  /* 0x000000040a0a7212 */ /* 0x000fe400078e3cff */
[----:B---3--:R-:W-:-:S04]  /*4510*/  SEL R0, RZ, 0x1, P0 ;  /* 0x00000001ff007807 */ /* 0x008fc80000000000 */
[----:B------:R-:W-:Y:S01]  /*4520*/  LOP3.LUT R9, R9, R0, RZ, 0x3c, !PT ;  /* 0x0000000009097212 */ /* 0x000fe200078e3cff */
[----:B------:R-:W-:Y:S06]  /*4530*/  @P3 BRA `(.L_x_83) ;  /* 0xfffffffc002c3947 */ /* 0x000fec000383ffff */
[----:B------:R-:W-:Y:S01]  /*4540*/  ULEA UR4, UR5, UR6, 0x3 ;  /* 0x0000000605047291 */ /* 0x000fe2000f8e18ff */
[----:B------:R-:W-:-:S08]  /*4550*/  SHF.L.U32 R2, R12, 0x1f, RZ ;  /* 0x0000001f0c027819 */ /* 0x000fd000000006ff */
[----:B------:R-:W2:Y:S02]  /*4560*/  SYNCS.PHASECHK.TRANS64 P0, [UR4+0x280], R2 ;  /* 0x00028002ff0075a7 */ /* 0x000ea40008001004 */
[----:B--2---:R-:W-:Y:S05]  /*4570*/  @P0 BRA `(.L_x_84) ;  /* 0x0000000000080947 */ /* 0x004fea0003800000 */
[----:B------:R-:W2:Y:S02]  /*4580*/  SYNCS.PHASECHK.TRANS64.TRYWAIT P0, [UR4+0x280], R2 ;  /* 0x00028002ff0075a7 */ /* 0x000ea40008001104 */
[----:B--2---:R-:W-:Y:S05]  /*4590*/  @!P0 BRA `(.L_x_85) ;  /* 0x0000005800f88947 */ /* 0x004fea0003800000 */
.L_x_84:
[----:B------:R-:W-:-:S04]  /*45a0*/  UIADD3 UR7, UPT, UPT, UR5, 0x1, URZ ;  /* 0x0000000105077890 */ /* 0x000fc8000fffe0ff */
[----:B------:R-:W-:-:S04]  /*45b0*/  UISETP.NE.AND UP0, UPT, UR7, 0x2, UPT ;  /* 0x000000020700788c */ /* 0x000fc8000bf05270 */
[----:B------:R-:W-:Y:S02]  /*45c0*/  USEL UR8, URZ, 0x1, UP0 ;  /* 0x00000001ff087887 */ /* 0x000fe40008000000 */
[----:B------:R-:W-:-:S04]  /*45d0*/  USEL UR7, UR7, URZ, UP0 ;  /* 0x000000ff07077287 */ /* 0x000fc80008000000 */
[----:B------:R-:W-:Y:S01]  /*45e0*/  ULEA UR7, UR7, UR6, 0x3 ;  /* 0x0000000607077291 */ /* 0x000fe2000f8e18ff */
[----:B--2---:R-:W-:-:S04]  /*45f0*/  LOP3.LUT R2, R12, UR8, RZ, 0x3c, !PT ;  /* 0x000000080c027c12 */ /* 0x004fc8000f8e3cff */
[----:B------:R-:W-:-:S04]  /*4600*/  SHF.L.U32 R0, R2, 0x1f, RZ ;  /* 0x0000001f02007819 */ /* 0x000fc800000006ff */
[----:B------:R-:W2:Y:S02]  /*4610*/  SYNCS.PHASECHK.TRANS64 P0, [UR7+0x280], R0 ;  /* 0x00028000ff0075a7 */ /* 0x000ea40008001007 */
[----:B-12---:R-:W-:Y:S05]  /*4620*/  @P0 EXIT ;  /* 0x000000000000094d */ /* 0x006fea0003800000 */
[----:B------:R-:W-:Y:S02]  /*4630*/  SHF.L.U32 R2, R2, 0x1f, RZ ;  /* 0x0000001f02027819 */ /* 0x000fe400000006ff */
[----:B------:R-:W-:-:S07]  /*4640*/  MOV R0, UR7 ;  /* 0x0000000700007c02 */ /* 0x000fce0008000f00 */
.L_x_86:
[----:B-1----:R1:W2:Y:S02]  /*4650*/  SYNCS.PHASECHK.TRANS64.TRYWAIT P0, [R0+URZ+0x280], R2 ;  /* 0x00028002000075a7 */ /* 0x0022a400080011ff */
[----:B--2---:R-:W-:Y:S05]  /*4660*/  @!P0 NANOSLEEP.SYNCS 0x989680 ;  /* 0x009896800000895d */ /* 0x004fea0003900000 */
[----:B------:R-:W2:Y:S02]  /*4670*/  @!P0 SYNCS.PHASECHK.TRANS64 P0, [R0+URZ+0x280], R2 ;  /* 0x00028002000085a7 */ /* 0x000ea400080010ff */
[----:B--2---:R-:W-:Y:S05]  /*4680*/  @P0 EXIT ;  /* 0x000000000000094d */ /* 0x004fea0003800000 */
[----:B------:R-:W-:Y:S05]  /*4690*/  BRA `(.L_x_86) ;  /* 0xfffffffc00ec7947 */ /* 0x000fea000383ffff */
.L_x_79:
[----:B------:R-:W-:Y:S05]  /*46a0*/  BRA.U UP5, `(.L_x_87) ;  /* 0x0000001105a47547 */ /* 0x000fea000b800000 */
[----:B------:R-:W2:Y:S01]  /*46b0*/  S2UR UR7, SR_CgaCtaId ;  /* 0x00000000000779c3 */ /* 0x000ea20000008800 */
[----:B------:R-:W-:Y:S01]  /*46c0*/  UMOV UR4, 0x40 ;  /* 0x0000004000047882 */ /* 0x000fe20000000000 */
[----:B------:R-:W-:Y:S01]  /*46d0*/  NOP ;  /* 0x0000000000007918 */ /* 0x000fe20000000000 */
[----:B------:R-:W-:Y:S01]  /*46e0*/  UMOV UR6, 0x400 ;  /* 0x0000040000067882 */ /* 0x000fe20000000000 */
[----:B--2---:R-:W-:Y:S02]  /*46f0*/  ULEA UR5, UR7, UR4, 0x18 ;  /* 0x0000000407057291 */ /* 0x004fe4000f8ec0ff */
[----:B------:R-:W-:-:S07]  /*4700*/  ULEA UR6, UR7, UR6, 0x18 ;  /* 0x0000000607067291 */ /* 0x000fce000f8ec0ff */
[----:B------:R-:W2:Y:S02]  /*4710*/  LDS.U8 R3, [UR5+0x1c] ;  /* 0x00001c05ff037984 */ /* 0x000ea40008000000 */
[----:B--2---:R-:W-:-:S13]  /*4720*/  ISETP.NE.AND P0, PT, R3, RZ, PT ;  /* 0x000000ff0300720c */ /* 0x004fda0003f05270 */
[----:B------:R-:W-:Y:S05]  /*4730*/  @P0 BRA `(.L_x_88) ;  /* 0x0000000400080947 */ /* 0x000fea0003800000 */
[----:B------:R-:W-:Y:S02]  /*4740*/  UISETP.NE.U32.AND UP1, UPT, UR34, 0x1, UPT ;  /* 0x000000012200788c */ /* 0x000fe4000bf25070 */
[----:B------:R-:W-:-:S07]  /*4750*/  UIADD3 UR7, UPT, UPT, UR5, 0x8, URZ ;  /* 0x0000000805077890 */ /* 0x000fce000fffe0ff */
[----:B------:R-:W-:Y:S05]  /*4760*/  BRA.U !UP1, `(.L_x_89) ;  /* 0x00000001099c7547 */ /* 0x000fea000b800000 */
[----:B------:R-:W-:Y:S01]  /*4770*/  ELECT P0, URZ, PT ;  /* 0x0000000000ff782f */ /* 0x000fe20003800000 */
[----:B------:R-:W-:-:S12]  /*4780*/  BSSY B0, `(.L_x_89) ;  /* 0x0000025000007945 */ /* 0x000fd80003800000 */
[----:B------:R-:W-:Y:S05]  /*4790*/  @!P0 BRA `(.L_x_90) ;  /* 0x00000000008c8947 */ /* 0x000fea0003800000 */
[----:B------:R-:W-:-:S05]  /*47a0*/  UMOV UR4, 0x10 ;  /* 0x0000001000047882 */ /* 0x000fca0000000000 */
[----:B------:R-:W-:Y:S04]  /*47b0*/  DEPBAR.LE SB2, 0x36 ;  /* 0x0000ad800000791a */ /* 0x000fe80000000000 */
[----:B------:R-:W2:Y:S02]  /*47c0*/  UTCATOMSWS.2CTA.FIND_AND_SET.ALIGN UP0, UR4, UR4 ;  /* 0x00000004000475e3 */ /* 0x000ea40008200800 */
[----:B--2---:R-:W-:Y:S01]  /*47d0*/  MOV R10, UR4 ;  /* 0x00000004000a7c02 */ /* 0x004fe20008000f00 */
[----:B------:R-:W-:Y:S06]  /*47e0*/  BRA.U UP0, `(.L_x_91) ;  /* 0x0000000100187547 */ /* 0x000fec000b800000 */
.L_x_92:
[----:B------:R-:W-:Y:S05]  /*47f0*/  NANOSLEEP 0x64 ;  /* 0x000000640000795d */ /* 0x000fea0003800000 */
[----:B------:R-:W-:-:S05]  /*4800*/  UMOV UR4, 0x10 ;  /* 0x0000001000047882 */ /* 0x000fca0000000000 */
[----:B------:R-:W-:Y:S04]  /*4810*/  DEPBAR.LE SB2, 0x36 ;  /* 0x0000ad800000791a */ /* 0x000fe80000000000 */
[----:B------:R-:W2:Y:S02]  /*4820*/  UTCATOMSWS.2CTA.FIND_AND_SET.ALIGN UP0, UR4, UR4 ;  /* 0x00000004000475e3 */ /* 0x000ea40008200800 */
[----:B--2---:R-:W-:Y:S01]  /*4830*/  MOV R10, UR4 ;  /* 0x00000004000a7c02 */ /* 0x004fe20008000f00 */
[----:B------:R-:W-:Y:S05]  /*4840*/  BRA.U !UP0, `(.L_x_92) ;  /* 0xfffffffd08e87547 */ /* 0x000fea000b83ffff */
.L_x_91:
[----:B------:R-:W2:Y:S01]  /*4850*/  LDS R6, [UR5+0x10] ;  /* 0x00001005ff067984 */ /* 0x000ea20008000800 */
[----:B------:R-:W-:Y:S01]  /*4860*/  IMAD.U32 R3, RZ, RZ, UR6 ;  /* 0x00000006ff037e24 */ /* 0x000fe2000f8e00ff */
[----:B------:R-:W-:-:S03]  /*4870*/  MOV R4, UR35 ;  /* 0x0000002300047c02 */ /* 0x000fc60008000f00 */
[----:B------:R-:W-:Y:S01]  /*4880*/  VIADD R3, R3, 0x320 ;  /* 0x0000032003037836 */ /* 0x000fe20000000000 */
[----:B--2---:R-:W-:-:S04]  /*4890*/  SHF.L.U32 R6, R6, 0x1f, RZ ;  /* 0x0000001f06067819 */ /* 0x004fc800000006ff */
[----:B------:R-:W2:Y:S02]  /*48a0*/  SYNCS.PHASECHK.TRANS64.TRYWAIT P0, [UR5+0x8], R6 ;  /* 0x00000806ff0075a7 */ /* 0x000ea40008001105 */
[----:B--2---:R-:W-:Y:S05]  /*48b0*/  @P0 BRA `(.L_x_93) ;  /* 0x0000000000080947 */ /* 0x004fea0003800000 */
[----:B------:R-:W2:Y:S02]  /*48c0*/  SYNCS.PHASECHK.TRANS64.TRYWAIT P0, [UR5+0x8], R6 ;  /* 0x00000806ff0075a7 */ /* 0x000ea40008001105 */
[----:B--2---:R-:W-:Y:S05]  /*48d0*/  @!P0 BRA `(.L_x_94) ;  /* 0x0000005800408947 */ /* 0x004fea0003800000 */
.L_x_93:
[----:B------:R-:W-:Y:S01]  /*48e0*/  PRMT R4, R4, 0x654, R3 ;  /* 0x0000065404047816 */ /* 0x000fe20000000003 */
[----:B------:R-:W-:Y:S01]  /*48f0*/  HFMA2 R3, -RZ, RZ, 0, 5.9604644775390625e-08 ;  /* 0x00000001ff037431 */ /* 0x000fe200000001ff */
[----:B------:R-:W-:Y:S01]  /*4900*/  UPRMT UR4, UR35, 0x654, UR7 ;  /* 0x0000065423047896 */ /* 0x000fe20008000007 */
[----:B------:R-:W-:Y:S02]  /*4910*/  IMAD.MOV.U32 R8, RZ, RZ, 0xffff ;  /* 0x0000ffffff087424 */ /* 0x000fe400078e00ff */
[----:B--2---:R-:W-:Y:S02]  /*4920*/  IMAD.MOV.U32 R6, RZ, RZ, 0x4 ;  /* 0x00000004ff067424 */ /* 0x004fe400078e00ff */
[----:B------:R-:W-:Y:S01]  /*4930*/  IMAD.SHL.U32 R9, R10, 0x20, RZ ;  /* 0x000000200a097824 */ /* 0x000fe200078e00ff */
[----:B------:R-:W-:Y:S02]  /*4940*/  MOV R5, UR4 ;  /* 0x0000000400057c02 */ /* 0x000fe40008000f00 */
[-C--:B------:R-:W-:Y:S01]  /*4950*/  SHF.L.U32 R8, R8, R10.reuse, RZ ;  /* 0x0000000a08087219 */ /* 0x080fe200000006ff */
[----:B------:R2:W-:Y:S01]  /*4960*/  SYNCS.ARRIVE.TRANS64.RED RZ, [UR4], R6 ;  /* 0x00000006ffff79a7 */ /* 0x0005e20008000404 */
[----:B------:R-:W-:Y:S01]  /*4970*/  SHF.L.U32 R7, R3, R10, RZ ;  /* 0x0000000a03077219 */ /* 0x000fe200000006ff */
[----:B------:R2:W-:Y:S04]  /*4980*/  STS [UR6+0x320], R9 ;  /* 0x00032009ff007988 */ /* 0x0005e80008000806 */
[----:B------:R2:W-:Y:S04]  /*4990*/  STAS [R4.64], R10 ;  /* 0x0000000a04007dbd */ /* 0x0005e8000c0008ff */
[----:B------:R2:W-:Y:S04]  /*49a0*/  ATOMS.OR RZ, [UR5+0x14], R8 ;  /* 0x00001408ffff798c */ /* 0x0005e8000b000005 */
[----:B------:R2:W-:Y:S04]  /*49b0*/  ATOMS.OR RZ, [UR5+0x18], R7 ;  /* 0x00001807ffff798c */ /* 0x0005e8000b000005 */
[----:B------:R2:W-:Y:S02]  /*49c0*/  ATOMS.XOR RZ, [UR5+0x10], R3 ;  /* 0x00001003ffff798c */ /* 0x0005e4000b800005 */
.L_x_90:
[----:B-1----:R-:W-:Y:S05]  /*49d0*/  BSYNC B0 ;  /* 0x0000000000007941 */ /* 0x002fea0003800000 */
.L_x_89:
[----:B------:R-:W-:Y:S05]  /*49e0*/  BRA.U UP1, `(.L_x_95) ;  /* 0x00000001016c7547 */ /* 0x000fea000b800000 */
[----:B------:R-:W-:-:S03]  /*49f0*/  UMOV UR4, 0xffffffff ;  /* 0xffffffff00047882 */ /* 0x000fc60000000000 */
[----:B------:R-:W-:Y:S05]  /*4a00*/  BRA.DIV UR4, `(.L_x_96) ;  /* 0x0000005a040c7947 */ /* 0x000fea000b800000 */
[----:B------:R-:W-:-:S13]  /*4a10*/  ELECT P6, URZ, PT ;  /* 0x0000000000ff782f */ /* 0x000fda00038c0000 */
.L_x_244:
[----:B------:R-:W-:Y:S05]  /*4a20*/  @!P6 BRA `(.L_x_95) ;  /* 0x00000000005ce947 */ /* 0x000fea0003800000 */
[----:B--2---:R-:W2:Y:S02]  /*4a30*/  LDS R4, [UR5+0x10] ;  /* 0x00001005ff047984 */ /* 0x004ea40008000800 */
[----:B--2---:R-:W-:-:S04]  /*4a40*/  SHF.L.U32 R4, R4, 0x1f, RZ ;  /* 0x0000001f04047819 */ /* 0x004fc800000006ff */
[----:B------:R-:W2:Y:S02]  /*4a50*/  SYNCS.PHASECHK.TRANS64.TRYWAIT P0, [UR5+0x8], R4 ;  /* 0x00000804ff0075a7 */ /* 0x000ea40008001105 */
[----:B--2---:R-:W-:Y:S05]  /*4a60*/  @P0 BRA `(.L_x_97) ;  /* 0x0000000000080947 */ /* 0x004fea0003800000 */
[----:B------:R-:W2:Y:S02]  /*4a70*/  SYNCS.PHASECHK.TRANS64.TRYWAIT P0, [UR5+0x8], R4 ;  /* 0x00000804ff0075a7 */ /* 0x000ea40008001105 */
[----:B--2---:R-:W-:Y:S05]  /*4a80*/  @!P0 BRA `(.L_x_98) ;  /* 0x00000058000c8947 */ /* 0x004fea0003800000 */
.L_x_97:
[----:B------:R-:W3:Y:S01]  /*4a90*/  LDS R6, [UR6+0x320] ;  /* 0x00032006ff067984 */ /* 0x000ee20008000800 */
[----:B--2---:R-:W-:Y:S02]  /*4aa0*/  HFMA2 R3, -RZ, RZ, 0, 5.9604644775390625e-08 ;  /* 0x00000001ff037431 */ /* 0x004fe400000001ff */
[----:B------:R-:W-:Y:S01]  /*4ab0*/  IMAD.MOV.U32 R4, RZ, RZ, 0xffff ;  /* 0x0000ffffff047424 */ /* 0x000fe200078e00ff */
[----:B------:R-:W-:Y:S01]  /*4ac0*/  UPRMT UR4, UR35, 0x654, UR7 ;  /* 0x0000065423047896 */ /* 0x000fe20008000007 */
[----:B---3--:R-:W-:-:S03]  /*4ad0*/  IMAD.SHL.U32 R5, R6, 0x20, RZ ;  /* 0x0000002006057824 */ /* 0x008fc600078e00ff */
[-C--:B------:R-:W-:Y:S02]  /*4ae0*/  SHF.L.U32 R4, R4, R6.reuse, RZ ;  /* 0x0000000604047219 */ /* 0x080fe400000006ff */
[----:B------:R-:W-:Y:S01]  /*4af0*/  SHF.L.U32 R6, R3, R6, RZ ;  /* 0x0000000603067219 */ /* 0x000fe200000006ff */
[----:B------:R3:W-:Y:S04]  /*4b00*/  STS [UR6+0x320], R5 ;  /* 0x00032005ff007988 */ /* 0x0007e80008000806 */
[----:B------:R3:W-:Y:S04]  /*4b10*/  ATOMS.OR RZ, [UR5+0x14], R4 ;  /* 0x00001404ffff798c */ /* 0x0007e8000b000005 */
[----:B------:R3:W-:Y:S01]  /*4b20*/  ATOMS.OR RZ, [UR5+0x18], R6 ;  /* 0x00001806ffff798c */ /* 0x0007e2000b000005 */
[----:B------:R-:W-:Y:S03]  /*4b30*/  SYNCS.ARRIVE.TRANS64.RED.A1T0 RZ, [UR4], RZ ;  /* 0x000000ffffff79a7 */ /* 0x000fe60008100404 */
[----:B------:R3:W-:Y:S01]  /*4b40*/  ATOMS.XOR RZ, [UR5+0x10], R3 ;  /* 0x00001003ffff798c */ /* 0x0007e2000b800005 */
[----:B------:R-:W-:Y:S05]  /*4b50*/  BRA `(.L_x_95) ;  /* 0x0000000000107947 */ /* 0x000fea0003800000 */
.L_x_88:
[----:B------:R-:W-:Y:S02]  /*4b60*/  MOV R3, 0xffffffff ;  /* 0xffffffff00037802 */ /* 0x000fe40000000f00 */
[----:B------:R-:W-:-:S03]  /*4b70*/  MOV R4, 0x4ba0 ;  /* 0x00004ba000047802 */ /* 0x000fc60000000f00 */
[----:B------:R2:W-:Y:S04]  /*4b80*/  STS [UR6+0x320], R3 ;  /* 0x00032003ff007988 */ /* 0x0005e80008000806 */
[----:B-12--5:R-:W-:Y:S05]  /*4b90*/  CALL.REL.NOINC `($__internal_1_$__cuda_sm10x_tcgen05_guardrail_trap_phase_invalid_during_alloc) ;  /* 0x0000005c006c7944 */ /* 0x026fea0003c00000 */
.L_x_95:
[----:B------:R-:W-:Y:S05]  /*4ba0*/  WARPSYNC.ALL ;  /* 0x0000000000007948 */ /* 0x000fea0003800000 */
[----:B------:R-:W4:Y:S01]  /*4bb0*/  S2UR UR4, SR_CgaCtaId ;  /* 0x00000000000479c3 */ /* 0x000f220000008800 */
[----:B------:R-:W-:Y:S01]  /*4bc0*/  UMOV UR17, 0x400 ;  /* 0x0000040000117882 */ /* 0x000fe20000000000 */
[----:B------:R-:W-:-:S06]  /*4bd0*/  NOP ;  /* 0x0000000000007918 */ /* 0x000fcc0000000000 */
[----:B------:R-:W-:Y:S06]  /*4be0*/  BAR.ARV 0x6, 0xa0 ;  /* 0x0182800000007b1d */ /* 0x000fec0000002000 */
[----:B------:R-:W1:Y:S01]  /*4bf0*/  LDCU UR6, c[0x0][0x38c] ;  /* 0x00007180ff0677ac */ /* 0x000e620008000800 */
[----:B------:R-:W-:Y:S01]  /*4c00*/  LOP3.LUT R0, R0, 0xffff, RZ, 0xc0, !PT ;  /* 0x0000ffff00007812 */ /* 0x000fe200078ec0ff */
[----:B--2---:R-:W-:Y:S01]  /*4c10*/  IMAD.MOV.U32 R9, RZ, RZ, 0x1 ;  /* 0x00000001ff097424 */ /* 0x004fe200078e00ff */
[----:B------:R-:W-:Y:S01]  /*4c20*/  LOP3.LUT R2, R2, 0xffff, RZ, 0xc0, !PT ;  /* 0x0000ffff02027812 */ /* 0x000fe200078ec0ff */
[----:B------:R-:W-:Y:S01]  /*4c30*/  IMAD.MOV.U32 R8, RZ, RZ, RZ ;  /* 0x000000ffff087224 */ /* 0x000fe200078e00ff */
[----:B------:R-:W-:Y:S01]  /*4c40*/  R2UR UR30, R0 ;  /* 0x00000000001e72ca */ /* 0x000fe200000e0000 */
[----:B------:R-:W-:Y:S01]  /*4c50*/  UMOV UR24, URZ ;  /* 0x000000ff00187c82 */ /* 0x000fe20008000000 */
[----:B------:R-:W-:Y:S01]  /*4c60*/  R2UR UR20, R2 ;  /* 0x00000000021472ca */ /* 0x000fe200000e0000 */
[----:B------:R-:W-:Y:S01]  /*4c70*/  UMOV UR15, URZ ;  /* 0x000000ff000f7c82 */ /* 0x000fe20008000000 */
[----:B------:R-:W-:Y:S01]  /*4c80*/  UMOV UR14, URZ ;  /* 0x000000ff000e7c82 */ /* 0x000fe20008000000 */
[----:B----4-:R-:W-:-:S02]  /*4c90*/  ULEA UR17, UR4, UR17, 0x18 ;  /* 0x0000001104117291 */ /* 0x010fc4000f8ec0ff */
[----:B------:R-:W-:Y:S02]  /*4ca0*/  UISETP.NE.AND UP3, UPT, UR34, URZ, UPT ;  /* 0x000000ff2200728c */ /* 0x000fe4000bf65270 */
[----:B------:R-:W-:Y:S02]  /*4cb0*/  UIADD3 UR5, UPT, UPT, UR17, 0x3500, URZ ;  /* 0x0000350011057890 */ /* 0x000fe4000fffe0ff */
[----:B------:R-:W-:Y:S02]  /*4cc0*/  UIADD3 UR4, UPT, UPT, UR17, 0x26500, URZ ;  /* 0x0002650011047890 */ /* 0x000fe4000fffe0ff */
[----:B-1----:R-:W-:Y:S01]  /*4cd0*/  UIADD3 UR6, UPT, UPT, UR6, 0x1f, URZ ;  /* 0x0000001f06067890 */ /* 0x002fe2000fffe0ff */
[----:B---3--:R-:W1:Y:S01]  /*4ce0*/  LDS R3, [UR17+0x320] ;  /* 0x00032011ff037984 */ /* 0x008e620008000800 */
[----:B------:R-:W-:Y:S02]  /*4cf0*/  USHF.R.U32.HI UR5, URZ, 0x4, UR5 ;  /* 0x00000004ff057899 */ /* 0x000fe40008011605 */
[----:B------:R-:W-:-:S02]  /*4d00*/  USHF.R.S32.HI UR25, URZ, 0x1f, UR6 ;  /* 0x0000001fff197899 */ /* 0x000fc40008011406 */
[----:B------:R-:W-:Y:S02]  /*4d10*/  USHF.R.U32.HI UR4, URZ, 0x4, UR4 ;  /* 0x00000004ff047899 */ /* 0x000fe40008011604 */
[----:B------:R-:W-:Y:S02]  /*4d20*/  ULEA.HI UR25, UR25, UR6, URZ, 0x5 ;  /* 0x0000000619197291 */ /* 0x000fe4000f8f28ff */
[----:B------:R-:W-:Y:S02]  /*4d30*/  ULOP3.LUT UR5, UR5, 0x3fff, URZ, 0xc0, !UPT ;  /* 0x00003fff05057892 */ /* 0x000fe4000f8ec0ff */
[----:B------:R-:W-:Y:S02]  /*4d40*/  USHF.R.S32.HI UR25, URZ, 0x5, UR25 ;  /* 0x00000005ff197899 */ /* 0x000fe40008011419 */
[----:B------:R-:W-:Y:S02]  /*4d50*/  ULOP3.LUT UR22, UR4, 0x3fff, URZ, 0xc0, !UPT ;  /* 0x00003fff04167892 */ /* 0x000fe4000f8ec0ff */
[----:B------:R-:W-:-:S02]  /*4d60*/  UISETP.LT.AND UP0, UPT, UR25, 0x1, UPT ;  /* 0x000000011900788c */ /* 0x000fc4000bf01270 */
[----:B------:R-:W-:Y:S02]  /*4d70*/  ULOP3.LUT UR21, UR5, 0x10000, URZ, 0xfc, !UPT ;  /* 0x0001000005157892 */ /* 0x000fe4000f8efcff */
[----:B------:R-:W-:Y:S02]  /*4d80*/  ULOP3.LUT UR22, UR22, 0x10000, URZ, 0xfc, !UPT ;  /* 0x0001000016167892 */ /* 0x000fe4000f8efcff */
[----:B------:R-:W-:Y:S01]  /*4d90*/  USEL UR31, UR25, 0x1, !UP0 ;  /* 0x00000001191f7887 */ /* 0x000fe2000c000000 */
[----:B------:R-:W-:Y:S01]  /*4da0*/  UMOV UR28, 0x0 ;  /* 0x00000000001c7882 */ /* 0x000fe20000000000 */
[----:B------:R-:W-:Y:S01]  /*4db0*/  UMOV UR29, 0x8100010 ;  /* 0x08100010001d7882 */ /* 0x000fe20000000000 */
[----:B------:R-:W-:Y:S01]  /*4dc0*/  UMOV UR26, 0x0 ;  /* 0x00000000001a7882 */ /* 0x000fe20000000000 */
[----:B------:R-:W-:Y:S01]  /*4dd0*/  UMOV UR27, 0x8100010 ;  /* 0x08100010001b7882 */ /* 0x000fe20000000000 */
[----:B-1----:R-:W-:Y:S02]  /*4de0*/  R2UR UR32, R3 ;  /* 0x00000000032072ca */ /* 0x002fe400000e0000 */
[----:B------:R-:W-:-:S13]  /*4df0*/  CS2R R2, SRZ ;  /* 0x0000000000027805 */ /* 0x000fda000001ff00 */
.L_x_106:
[C---:B------:R-:W-:Y:S02]  /*4e00*/  LEA R0, R8.reuse, UR17, 0x3 ;  /* 0x0000001108007c11 */ /* 0x040fe4000f8e18ff */
[----:B------:R-:W-:Y:S02]  /*4e10*/  SHF.L.U32 R4, R3, 0x1f, RZ ;  /* 0x0000001f03047819 */ /* 0x000fe400000006ff */
[----:B------:R-:W-:Y:S02]  /*4e20*/  LEA R5, R8, UR17, 0x4 ;  /* 0x0000001108057c11 */ /* 0x000fe4000f8e20ff */
[----:B------:R-:W1:Y:S02]  /*4e30*/  SYNCS.PHASECHK.TRANS64.TRYWAIT P0, [R0+URZ+0x270], R4 ;  /* 0x00027004000075a7 */ /* 0x000e6400080011ff */
[----:B-1-3--:R-:W-:Y:S05]  /*4e40*/  @!P0 BRA `(.L_x_99) ;  /* 0x0000005400348947 */ /* 0x00afea0003800000 */
.L_x_245:
[----:B-1----:R-:W1:Y:S01]  /*4e50*/  LDS.128 R4, [R5+0x300] ;  /* 0x0003000005047984 */ /* 0x002e620000000c00 */
[----:B------:R-:W-:Y:S02]  /*4e60*/  VIADD R0, R0, 0x280 ;  /* 0x0000028000007836 */ /* 0x000fe40000000000 */
[----:B------:R-:W-:Y:S01]  /*4e70*/  VIADD R8, R8, 0x1 ;  /* 0x0000000108087836 */ /* 0x000fe20000000000 */
[----:B------:R-:W-:Y:S01]  /*4e80*/  @!PT LDS RZ, [RZ] ;  /* 0x00000000fffff984 */ /* 0x000fe20000000800 */
[----:B------:R-:W-:Y:S01]  /*4e90*/  @!PT LDS RZ, [RZ] ;  /* 0x00000000fffff984 */ /* 0x000fe20000000800 */
[----:B------:R-:W-:Y:S01]  /*4ea0*/  @!PT LDS RZ, [RZ] ;  /* 0x00000000fffff984 */ /* 0x000fe20000000800 */
[----:B------:R-:W-:Y:S01]  /*4eb0*/  @!PT LDS RZ, [RZ] ;  /* 0x00000000fffff984 */ /* 0x000fe20000000800 */
[----:B------:R2:W-:Y:S06]  /*4ec0*/  MEMBAR.ALL.CTA ;  /* 0x0000000000007992 */ /* 0x0005ec0000008000 */
[----:B--2---:R-:W2:Y:S01]  /*4ed0*/  FENCE.VIEW.ASYNC.S ;  /* 0x00000000000073c6 */ /* 0x004ea20000000000 */
[----:B------:R-:W-:-:S04]  /*4ee0*/  PRMT R0, RZ, 0x654, R0 ;  /* 0x00000654ff007816 */ /* 0x000fc80000000000 */
[----:B--2---:R2:W-:Y:S01]  /*4ef0*/  SYNCS.ARRIVE.TRANS64.RED.A1T0 RZ, [R0+URZ], RZ ;  /* 0x000000ff00ff79a7 */ /* 0x0045e200081004ff */
[----:B-1----:R-:W-:Y:S01]  /*4f00*/  LOP3.LUT P1, RZ, R6, 0x1, RZ, 0xc0, !PT ;  /* 0x0000000106ff7812 */ /* 0x002fe2000782c0ff */
[----:B--2---:R-:W-:-:S12]  /*4f10*/  BRA.U UP3, `(.L_x_100) ;  /* 0x0000000103e07547 */ /* 0x004fd8000b800000 */
[----:B------:R-:W1:Y:S01]  /*4f20*/  LDCU UR4, c[0x0][0x38c] ;  /* 0x00007180ff0477ac */ /* 0x000e620008000800 */
[----:B------:R-:W-:Y:S02]  /*4f30*/  PLOP3.LUT P2, PT, PT, PT, PT, 0x80, 0x8 ;  /* 0x000000000008781c */ /* 0x000fe40003f4f070 */
[----:B------:R-:W-:Y:S01]  /*4f40*/  SHF.L.U32 R4, R9, 0x1f, RZ ;  /* 0x0000001f09047819 */ /* 0x000fe200000006ff */
[----:B------:R-:W-:Y:S02]  /*4f50*/  ULEA UR23, UR24, UR17, 0x3 ;  /* 0x0000001118177291 */ /* 0x000fe4000f8e18ff */
[----:B------:R-:W-:Y:S02]  /*4f60*/  ULEA UR18, UR24, UR32, 0x5 ;  /* 0x0000002018127291 */ /* 0x000fe4000f8e28ff */
[----:B-1----:R-:W-:-:S06]  /*4f70*/  UISETP.GE.AND UP0, UPT, UR4, 0x1, UPT ;  /* 0x000000010400788c */ /* 0x002fcc000bf06270 */
[----:B------:R-:W-:-:S05]  /*4f80*/  PLOP3.LUT P0, PT, PT, PT, UP0, 0x80, 0x8 ;  /* 0x000000000008781c */ /* 0x000fca0003f0f008 */
[----:B------:R-:W-:-:S08]  /*4f90*/  @UP0 ULEA UR4, UR15, UR17, 0x3 ;  /* 0x000000110f040291 */ /* 0x000fd0000f8e18ff */
[----:B------:R-:W-:-:S04]  /*4fa0*/  @P0 SHF.L.U32 R0, R2, 0x1f, RZ ;  /* 0x0000001f02000819 */ /* 0x000fc800000006ff */
[----:B------:R1:W2:Y:S01]  /*4fb0*/  @P0 SYNCS.PHASECHK.TRANS64.TRYWAIT P2, [UR4], R0 ;  /* 0x00000000ff0005a7 */ /* 0x0002a20008041104 */
[----:B------:R-:W3:Y:S02]  /*4fc0*/  SYNCS.PHASECHK.TRANS64.TRYWAIT P0, [UR23+0x2b0], R4 ;  /* 0x0002b004ff0075a7 */ /* 0x000ee40008001117 */
[----:B-123--:R-:W-:Y:S05]  /*4fd0*/  @!P0 BRA `(.L_x_101) ;  /* 0x0000005000e48947 */ /* 0x00efea0003800000 */
.L_x_247:
[----:B------:R-:W-:Y:S01]  /*4fe0*/  UMOV UR19, UR14 ;  /* 0x0000000e00137c82 */ /* 0x000fe20008000000 */
[----:B------:R-:W-:Y:S05]  /*4ff0*/  BRA.U !UP0, `(.L_x_102) ;  /* 0x0000000108987547 */ /* 0x000fea000b800000 */
[----:B------:R-:W-:Y:S02]  /*5000*/  UIADD3 UR19, UPT, UPT, UR31, UR14, URZ ;  /* 0x0000000e1f137290 */ /* 0x000fe4000fffe0ff */
[----:B------:R-:W-:Y:S01]  /*5010*/  UPLOP3.LUT UP2, UPT, UPT, UPT, UPT, 0x40, 0x4 ;  /* 0x000000000004789c */ /* 0x000fe20003f4e870 */
[----:B------:R-:W-:Y:S01]  /*5020*/  UMOV UR16, UR25 ;  /* 0x0000001900107c82 */ /* 0x000fe20008000000 */
[----:B------:R-:W-:-:S09]  /*5030*/  UMOV UR6, UR15 ;  /* 0x0000000f00067c82 */ /* 0x000fd20008000000 */
.L_x_105:
[----:B--2---:R-:W-:Y:S01]  /*5040*/  ULEA UR5, UR6, UR17, 0x3 ;  /* 0x0000001106057291 */ /* 0x004fe2000f8e18ff */
[----:B---3--:R-:W-:Y:S11]  /*5050*/  @P2 BRA `(.L_x_103) ;  /* 0x00000000000c2947 */ /* 0x008ff60003800000 */
[----:B-1----:R-:W-:Y:S04]  /*5060*/  SHF.L.U32 R4, R2, 0x1f, RZ ;  /* 0x0000001f02047819 */ /* 0x002fe800000006ff */
[----:B------:R-:W1:Y:S02]  /*5070*/  SYNCS.PHASECHK.TRANS64.TRYWAIT P0, [UR5], R4 ;  /* 0x00000004ff0075a7 */ /* 0x000e640008001105 */
[----:B-1----:R-:W-:Y:S05]  /*5080*/  @!P0 BRA `(.L_x_104) ;  /* 0x0000005000d08947 */ /* 0x002fea0003800000 */
.L_x_103:
[----:B------:R-:W-:Y:S01]  /*5090*/  UISETP.NE.AND UP0, UPT, UR16, 0x1, UPT ;  /* 0x000000011000788c */ /* 0x000fe2000bf05270 */
[----:B------:R-:W-:Y:S01]  /*50a0*/  PLOP3.LUT P2, PT, PT, PT, PT, 0x80, 0x8 ;  /* 0x000000000008781c */ /* 0x000fe20003f4f070 */
[----:B------:R-:W-:Y:S02]  /*50b0*/  UIADD3 UR4, UPT, UPT, UR6, 0x1, URZ ;  /* 0x0000000106047890 */ /* 0x000fe4000fffe0ff */
[----:B------:R-:W-:Y:S02]  /*50c0*/  ULEA UR12, UR6, UR22, 0x7 ;  /* 0x00000016060c7291 */ /* 0x000fe4000f8e38ff */
[----:B------:R-:W-:Y:S01]  /*50d0*/  UISETP.NE.AND UP1, UPT, UR4, 0x23, UPT ;  /* 0x000000230400788c */ /* 0x000fe2000bf25270 */
[----:B------:R-:W-:Y:S01]  /*50e0*/  PLOP3.LUT P0, PT, PT, PT, UP0, 0x80, 0x8 ;  /* 0x000000000008781c */ /* 0x000fe20003f0f008 */
[----:B------:R-:W-:Y:S02]  /*50f0*/  UIADD3 UR10, UPT, UPT, UR12, 0x2, URZ ;  /* 0x000000020c0a7890 */ /* 0x000fe4000fffe0ff */
[----:B------:R-:W-:Y:S02]  /*5100*/  USEL UR7, URZ, 0x1, UP1 ;  /* 0x00000001ff077887 */ /* 0x000fe40008800000 */
[----:B------:R-:W-:Y:S02]  /*5110*/  USEL UR15, UR4, URZ, UP1 ;  /* 0x000000ff040f7287 */ /* 0x000fe40008800000 */
[----:B------:R-:W-:Y:S02]  /*5120*/  UIADD3 UR14, UPT, UPT, UR14, 0x1, URZ ;  /* 0x000000010e0e7890 */ /* 0x000fe4000fffe0ff */
[----:B------:R-:W-:Y:S01]  /*5130*/  @UP0 ULEA UR4, UR15, UR17, 0x3 ;  /* 0x000000110f040291 */ /* 0x000fe2000f8e18ff */
[----:B------:R-:W-:Y:S01]  /*5140*/  LOP3.LUT R2, R2, UR7, RZ, 0x3c, !PT ;  /* 0x0000000702027c12 */ /* 0x000fe2000f8e3cff */
[----:B------:R-:W-:Y:S01]  /*5150*/  UIADD3 UR7, UPT, UPT, UR5, 0x118, URZ ;  /* 0x0000011805077890 */ /* 0x000fe2000fffe0ff */
[----:B------:R-:W-:Y:S02]  /*5160*/  UMOV UR13, 0x80004020 ;  /* 0x80004020000d7882 */ /* 0x000fe40000000000 */
[----:B-1----:R-:W-:Y:S01]  /*5170*/  @P0 SHF.L.U32 R0, R2, 0x1f, RZ ;  /* 0x0000001f02000819 */ /* 0x002fe200000006ff */
[----:B------:R-:W-:Y:S01]  /*5180*/  UMOV UR5, 0x80004020 ;  /* 0x8000402000057882 */ /* 0x000fe20000000000 */
[----:B------:R-:W-:Y:S01]  /*5190*/  UMOV UR11, 0x80004020 ;  /* 0x80004020000b7882 */ /* 0x000fe20000000000 */
[----:B------:R-:W-:Y:S01]  /*51a0*/  UMOV UR9, 0x80004020 ;  /* 0x8000402000097882 */ /* 0x000fe20000000000 */
[----:B------:R2:W3:Y:S01]  /*51b0*/  @P0 SYNCS.PHASECHK.TRANS64.TRYWAIT P2, [UR4], R0 ;  /* 0x00000000ff0005a7 */ /* 0x0004e20008041104 */
[----:B------:R-:W-:Y:S02]  /*51c0*/  ULEA UR4, UR6, UR21, 0x8 ;  /* 0x0000001506047291 */ /* 0x000fe4000f8e40ff */
[----:B------:R-:W-:Y:S02]  /*51d0*/  UISETP.NE.AND UP0, UPT, UR14, UR19, UPT ;  /* 0x000000130e00728c */ /* 0x000fe4000bf05270 */
[----:B------:R-:W-:Y:S02]  /*51e0*/  UIADD3 UR8, UPT, UPT, UR4, 0x2, URZ ;  /* 0x0000000204087890 */ /* 0x000fe4000fffe0ff */
[----:B------:R-:W-:Y:S01]  /*51f0*/  UIADD3 UR16, UPT, UPT, UR16, -0x1, URZ ;  /* 0xffffffff10107890 */ /* 0x000fe2000fffe0ff */
[----:B------:R-:W-:Y:S02]  /*5200*/  UMOV UR6, UR15 ;  /* 0x0000000f00067c82 */ /* 0x000fe40008000000 */
[----:B------:R2:W-:Y:S01]  /*5210*/  UTCHMMA.2CTA gdesc[UR4], gdesc[UR12], tmem[UR18], tmem[UR28], idesc[UR29], UP2 ;  /* 0x00ff1c0c040075ea */ /* 0x0005e20009200012 */
[----:B------:R-:W-:Y:S03]  /*5220*/  UPLOP3.LUT UP2, UPT, UPT, UPT, UPT, 0x80, 0x8 ;  /* 0x000000000008789c */ /* 0x000fe60003f4f070 */
[----:B------:R2:W-:Y:S01]  /*5230*/  UTCHMMA.2CTA gdesc[UR8], gdesc[UR10], tmem[UR18], tmem[UR26], idesc[UR27], UPT ;  /* 0x00ff1a0a080075ea */ /* 0x0005e2000ba00012 */
[----:B------:R2:W-:Y:S01]  /*5240*/  UTCBAR.2CTA.MULTICAST [UR7], URZ, UR20 ;  /* 0x000000ff070073e9 */ /* 0x0005e20008200814 */
[----:B------:R-:W-:Y:S06]  /*5250*/  BRA.U UP0, `(.L_x_105) ;  /* 0xfffffffd00787547 */ /* 0x000fec000b83ffff */
.L_x_102:
[----:B--2---:R-:W-:Y:S01]  /*5260*/  UIADD3 UR4, UPT, UPT, UR23, 0x290, URZ ;  /* 0x0000029017047890 */ /* 0x004fe2000fffe0ff */
[----:B------:R-:W-:-:S08]  /*5270*/  UMOV UR14, UR19 ;  /* 0x00000013000e7c82 */ /* 0x000fd00008000000 */
[----:B------:R2:W-:Y:S01]  /*5280*/  UTCBAR.2CTA.MULTICAST [UR4], URZ, UR30 ;  /* 0x000000ff040073e9 */ /* 0x0005e2000820081e */
[----:B------:R-:W-:Y:S02]  /*5290*/  NOP ;  /* 0x0000000000007918 */ /* 0x000fe40000000000 */
.L_x_100:
[----:B--2---:R-:W-:Y:S01]  /*52a0*/  UIADD3 UR4, UPT, UPT, UR24, 0x1, URZ ;  /* 0x0000000118047890 */ /* 0x004fe2000fffe0ff */
[----:B------:R-:W-:-:S03]  /*52b0*/  ISETP.NE.AND P0, PT, R8, 0x2, PT ;  /* 0x000000020800780c */ /* 0x000fc60003f05270 */
[----:B------:R-:W-:Y:S01]  /*52c0*/  UISETP.NE.AND UP0, UPT, UR4, 0x4, UPT ;  /* 0x000000040400788c */ /* 0x000fe2000bf05270 */
[----:B-1----:R-:W-:Y:S02]  /*52d0*/  SEL R0, RZ, 0x1, P0 ;  /* 0x00000001ff007807 */ /* 0x002fe40000000000 */
[----:B------:R-:W-:Y:S01]  /*52e0*/  SEL R8, R8, RZ, P0 ;  /* 0x000000ff08087207 */ /* 0x000fe20000000000 */
[----:B------:R-:W-:Y:S01]  /*52f0*/  USEL UR5, URZ, 0x1, UP0 ;  /* 0x00000001ff057887 */ /* 0x000fe20008000000 */
[----:B------:R-:W-:Y:S01]  /*5300*/  LOP3.LUT R3, R3, R0, RZ, 0x3c, !PT ;  /* 0x0000000003037212 */ /* 0x000fe200078e3cff */
[----:B------:R-:W-:-:S04]  /*5310*/  USEL UR24, UR4, URZ, UP0 ;  /* 0x000000ff04187287 */ /* 0x000fc80008000000 */
[----:B------:R-:W-:Y:S01]  /*5320*/  LOP3.LUT R9, R9, UR5, RZ, 0x3c, !PT ;  /* 0x0000000509097c12 */ /* 0x000fe2000f8e3cff */
[----:B------:R-:W-:Y:S07]  /*5330*/  @P1 BRA `(.L_x_106) ;  /* 0xfffffff800b01947 */ /* 0x000fee000383ffff */
[----:B------:R-:W1:Y:S01]  /*5340*/  S2UR UR8, SR_CgaCtaId ;  /* 0x00000000000879c3 */ /* 0x000e620000008800 */
[----:B------:R-:W-:Y:S01]  /*5350*/  ELECT P0, URZ, PT ;  /* 0x0000000000ff782f */ /* 0x000fe20003800000 */
[----:B------:R-:W-:Y:S01]  /*5360*/  HFMA2 R0, -RZ, RZ, 0, 5.9604644775390625e-08 ;  /* 0x00000001ff007431 */ /* 0x000fe200000001ff */
[----:B------:R-:W-:-:S05]  /*5370*/  UMOV UR4, 0x40 ;  /* 0x0000004000047882 */ /* 0x000fca0000000000 */
[----:B------:R-:W-:Y:S01]  /*5380*/  UVIRTCOUNT.DEALLOC.SMPOOL 0x80 ;  /* 0x000000800000784c */ /* 0x000fe20000000000 */
[----:B------:R-:W-:Y:S02]  /*5390*/  UISETP.NE.AND UP1, UPT, UR34, URZ, UPT ;  /* 0x000000ff2200728c */ /* 0x000fe4000bf25270 */
[----:B-1----:R-:W-:-:S09]  /*53a0*/  ULEA UR8, UR8, UR4, 0x18 ;  /* 0x0000000408087291 */ /* 0x002fd2000f8ec0ff */
[----:B------:R1:W-:Y:S01]  /*53b0*/  @P0 STS.U8 [UR8+0x1c], R0 ;  /* 0x00001c00ff000988 */ /* 0x0003e20008000008 */
[----:B------:R-:W-:Y:S05]  /*53c0*/  BRA.U UP1, `(.L_x_107) ;  /* 0x0000000101a07547 */ /* 0x000fea000b800000 */
[----:B------:R-:W-:Y:S01]  /*53d0*/  UIADD3 UR7, UPT, UPT, UR17, 0x2b0, URZ ;  /* 0x000002b011077890 */ /* 0x000fe2000fffe0ff */
[----:B------:R-:W-:-:S03]  /*53e0*/  SHF.L.U32 R2, R9, 0x1f, RZ ;  /* 0x0000001f09027819 */ /* 0x000fc600000006ff */
[----:B------:R-:W-:-:S09]  /*53f0*/  ULEA UR4, UR24, UR7, 0x3 ;  /* 0x0000000718047291 */ /* 0x000fd2000f8e18ff */
[----:B------:R-:W2:Y:S02]  /*5400*/  SYNCS.PHASECHK.TRANS64.TRYWAIT P0, [UR4], R2 ;  /* 0x00000002ff0075a7 */ /* 0x000ea40008001104 */
[----:B--2---:R-:W-:Y:S05]  /*5410*/  @!P0 BRA `(.L_x_108) ;  /* 0x0000005000048947 */ /* 0x004fea0003800000 */
.L_x_250:
        /* <DEDUP_REMOVED lines=9> */
.L_x_252:
        /* <DEDUP_REMOVED lines=9> */
.L_x_254:
[----:B------:R-:W-:-:S04]  /*5540*/  UIADD3 UR4, UPT, UPT, UR4, 0x1, URZ ;  /* 0x0000000104047890 */ /* 0x000fc8000fffe0ff */
[----:B------:R-:W-:-:S04]  /*5550*/  UISETP.NE.AND UP0, UPT, UR4, 0x4, UPT ;  /* 0x000000040400788c */ /* 0x000fc8000bf05270 */
[----:B------:R-:W-:Y:S02]  /*5560*/  USEL UR5, URZ, 0x1, UP0 ;  /* 0x00000001ff057887 */ /* 0x000fe40008000000 */
[----:B------:R-:W-:-:S04]  /*5570*/  USEL UR4, UR4, URZ, UP0 ;  /* 0x000000ff04047287 */ /* 0x000fc80008000000 */
[----:B------:R-:W-:Y:S01]  /*5580*/  ULEA UR4, UR4, UR7, 0x3 ;  /* 0x0000000704047291 */ /* 0x000fe2000f8e18ff */
[----:B------:R-:W-:-:S04]  /*5590*/  LOP3.LUT R2, R2, UR5, RZ, 0x3c, !PT ;  /* 0x0000000502027c12 */ /* 0x000fc8000f8e3cff */
[----:B------:R-:W-:Y:S01]  /*55a0*/  SHF.L.U32 R2, R2, 0x1f, RZ ;  /* 0x0000001f02027819 */ /* 0x000fe200000006ff */
[----:B-1----:R-:W-:-:S04]  /*55b0*/  IMAD.U32 R0, RZ, RZ, UR4 ;  /* 0x00000004ff007e24 */ /* 0x002fc8000f8e00ff */
[----:B------:R1:W2:Y:S03]  /*55c0*/  SYNCS.PHASECHK.TRANS64.TRYWAIT P0, [R0+URZ], R2 ;  /* 0x00000002000075a7 */ /* 0x0002a600080011ff */
[----:B--2---:R-:W-:Y:S05]  /*55d0*/  @!P0 NANOSLEEP.SYNCS 0x989680 ;  /* 0x009896800000895d */ /* 0x004fea0003900000 */
[----:B------:R-:W2:Y:S02]  /*55e0*/  @!P0 SYNCS.PHASECHK.TRANS64 P0, [R0+URZ], R2 ;  /* 0x00000002000085a7 */ /* 0x000ea400080010ff */
[----:B--2---:R-:W-:Y:S05]  /*55f0*/  @P0 BRA `(.L_x_111) ;  /* 0x0000000000200947 */ /* 0x004fea0003800000 */
.L_x_112:
[----:B--2---:R2:W4:Y:S02]  /*5600*/  SYNCS.PHASECHK.TRANS64.TRYWAIT P0, [R0+URZ], R2 ;  /* 0x00000002000075a7 */ /* 0x00452400080011ff */
[----:B----4-:R-:W-:Y:S05]  /*5610*/  @!P0 NANOSLEEP.SYNCS 0x989680 ;  /* 0x009896800000895d */ /* 0x010fea0003900000 */
[----:B------:R-:W4:Y:S02]  /*5620*/  @!P0 SYNCS.PHASECHK.TRANS64 P0, [R0+URZ], R2 ;  /* 0x00000002000085a7 */ /* 0x000f2400080010ff */
[----:B----4-:R-:W-:Y:S05]  /*5630*/  @!P0 BRA `(.L_x_112) ;  /* 0xfffffffc00f08947 */ /* 0x010fea000383ffff */
[----:B------:R-:W-:Y:S05]  /*5640*/  BRA `(.L_x_111) ;  /* 0x00000000000c7947 */ /* 0x000fea0003800000 */
.L_x_107:
[----:B------:R-:W-:-:S04]  /*5650*/  UIADD3 UR4, UPT, UPT, UR17, 0x2f0, URZ ;  /* 0x000002f011047890 */ /* 0x000fc8000fffe0ff */
[----:B------:R-:W-:-:S09]  /*5660*/  UPRMT UR4, UR35, 0x654, UR4 ;  /* 0x0000065423047896 */ /* 0x000fd20008000004 */
[----:B------:R-:W-:Y:S03]  /*5670*/  SYNCS.ARRIVE.TRANS64.RED.A1T0 RZ, [UR4], RZ ;  /* 0x000000ffffff79a7 */ /* 0x000fe60008100404 */
.L_x_111:
[----:B-12---:R-:W-:Y:S01]  /*5680*/  SHF.L.U32 R2, RZ, 0x1f, RZ ;  /* 0x0000001fff027819 */ /* 0x006fe200000006ff */
[----:B------:R-:W-:Y:S01]  /*5690*/  UIADD3 UR4, UPT, UPT, UR17, 0x2f0, URZ ;  /* 0x000002f011047890 */ /* 0x000fe2000fffe0ff */
[----:B------:R-:W-:Y:S02]  /*56a0*/  PLOP3.LUT P0, PT, PT, PT, UP1, 0x80, 0x8 ;  /* 0x000000000008781c */ /* 0x000fe40003f0f018 */
[----:B------:R-:W1:Y:S02]  /*56b0*/  SYNCS.PHASECHK.TRANS64.TRYWAIT P1, [UR17+0x2f0], R2 ;  /* 0x0002f002ff0075a7 */ /* 0x000e640008021111 */
[----:B-1----:R-:W-:Y:S09]  /*56c0*/  @!P1 BRA `(.L_x_113) ;  /* 0x0000004c00a09947 */ /* 0x002ff20003800000 */
.L_x_256:
[----:B------:R-:W-:Y:S01]  /*56d0*/  @!UP1 UPRMT UR4, UR35, 0x654, UR4 ;  /* 0x0000065423049896 */ /* 0x000fe20008000004 */
[----:B------:R-:W-:Y:S01]  /*56e0*/  UMOV UR5, 0xffff ;  /* 0x0000ffff00057882 */ /* 0x000fe20000000000 */
[----:B------:R-:W-:-:S07]  /*56f0*/  UMOV UR6, 0x1 ;  /* 0x0000000100067882 */ /* 0x000fce0000000000 */
[----:B------:R-:W-:Y:S01]  /*5700*/  @!P0 SYNCS.ARRIVE.TRANS64.RED.A1T0 RZ, [UR4], RZ ;  /* 0x000000ffffff89a7 */ /* 0x000fe20008100404 */
[----:B------:R-:W-:Y:S01]  /*5710*/  NOP ;  /* 0x0000000000007918 */ /* 0x000fe20000000000 */
[----:B-1----:R-:W1:Y:S01]  /*5720*/  LDS R0, [UR8+0x14] ;  /* 0x00001408ff007984 */ /* 0x002e620008000800 */
[----:B------:R-:W-:-:S04]  /*5730*/  ULOP3.LUT UR4, UR32, 0xffff, URZ, 0xc0, !UPT ;  /* 0x0000ffff20047892 */ /* 0x000fc8000f8ec0ff */
[----:B------:R-:W-:-:S04]  /*5740*/  USHF.R.U32.HI UR4, URZ, 0x5, UR4 ;  /* 0x00000005ff047899 */ /* 0x000fc80008011604 */
[----:B------:R-:W-:Y:S02]  /*5750*/  USHF.L.U32 UR5, UR5, UR4, URZ ;  /* 0x0000000405057299 */ /* 0x000fe400080006ff */
[----:B------:R-:W-:-:S04]  /*5760*/  USHF.L.U32 UR4, UR6, UR4, URZ ;  /* 0x0000000406047299 */ /* 0x000fc800080006ff */
[----:B-1----:R-:W-:-:S04]  /*5770*/  LOP3.LUT R0, R0, UR5, RZ, 0xc0, !PT ;  /* 0x0000000500007c12 */ /* 0x002fc8000f8ec0ff */
[----:B------:R-:W-:-:S13]  /*5780*/  ISETP.NE.AND P0, PT, R0, UR5, PT ;  /* 0x0000000500007c0c */ /* 0x000fda000bf05270 */
[----:B------:R-:W-:Y:S05]  /*5790*/  @P0 BRA `(.L_x_114) ;  /* 0x0000000000580947 */ /* 0x000fea0003800000 */
[----:B------:R-:W1:Y:S02]  /*57a0*/  LDS R0, [UR8+0x18] ;  /* 0x00001808ff007984 */ /* 0x000e640008000800 */
[----:B-1----:R-:W-:-:S04]  /*57b0*/  LOP3.LUT R0, R0, UR4, RZ, 0xc0, !PT ;  /* 0x0000000400007c12 */ /* 0x002fc8000f8ec0ff */
[----:B------:R-:W-:-:S13]  /*57c0*/  ISETP.NE.AND P0, PT, R0, UR4, PT ;  /* 0x0000000400007c0c */ /* 0x000fda000bf05270 */
[----:B------:R-:W-:Y:S05]  /*57d0*/  @P0 BRA `(.L_x_115) ;  /* 0x00000000003c0947 */ /* 0x000fea0003800000 */
[----:B------:R-:W1:Y:S01]  /*57e0*/  S2R R2, SR_LANEID ;  /* 0x0000000000027919 */ /* 0x000e620000000000 */
[----:B------:R-:W-:-:S06]  /*57f0*/  ULOP3.LUT UR5, URZ, UR5, URZ, 0x33, !UPT ;  /* 0x00000005ff057292 */ /* 0x000fcc000f8e33ff */
[----:B------:R-:W-:-:S04]  /*5800*/  IMAD.U32 R0, RZ, RZ, UR5 ;  /* 0x00000005ff007e24 */ /* 0x000fc8000f8e00ff */
[----:B------:R2:W4:Y:S02]  /*5810*/  REDUX UR7, R0 ;  /* 0x00000000000773c4 */ /* 0x0005240000000000 */
[----:B------:R1:W-:Y:S01]  /*5820*/  UTCATOMSWS.AND URZ, UR5 ;  /* 0x0000000500ff79e3 */ /* 0x0003e20008000000 */
[----:B--2---:R-:W-:Y:S01]  /*5830*/  LOP3.LUT R0, RZ, UR4, RZ, 0x33, !PT ;  /* 0x00000004ff007c12 */ /* 0x004fe2000f8e33ff */
[----:B------:R-:W-:Y:S02]  /*5840*/  VOTEU.ANY UR4, UPT, PT ;  /* 0x0000000000047886 */ /* 0x000fe400038e0100 */
[----:B------:R-:W-:Y:S02]  /*5850*/  UFLO.U32 UR4, UR4 ;  /* 0x00000004000472bd */ /* 0x000fe400080e0000 */
[----:B------:R-:W2:Y:S04]  /*5860*/  REDUX UR6, R0 ;  /* 0x00000000000673c4 */ /* 0x000ea80000000000 */
[----:B-1----:R-:W-:-:S02]  /*5870*/  ISETP.EQ.U32.AND P0, PT, R2, UR4, PT ;  /* 0x0000000402007c0c */ /* 0x002fc4000bf02070 */
[----:B----4-:R-:W-:-:S11]  /*5880*/  MOV R2, UR7 ;  /* 0x0000000700027c02 */ /* 0x010fd60008000f00 */
[----:B------:R1:W-:Y:S01]  /*5890*/  @P0 ATOMS.AND RZ, [UR8+0x14], R2 ;  /* 0x00001402ffff098c */ /* 0x0003e2000a800008 */
[----:B--2---:R-:W-:-:S05]  /*58a0*/  IMAD.U32 R0, RZ, RZ, UR6 ;  /* 0x00000006ff007e24 */ /* 0x004fca000f8e00ff */
[----:B------:R1:W-:Y:S01]  /*58b0*/  @P0 ATOMS.AND RZ, [UR8+0x18], R0 ;  /* 0x00001800ffff098c */ /* 0x0003e2000a800008 */
[----:B------:R-:W-:Y:S05]  /*58c0*/  BRA `(.L_x_116) ;  /* 0x0000000000147947 */ /* 0x000fea0003800000 */
.L_x_115:
[----:B------:R-:W-:Y:S02]  /*58d0*/  MOV R2, 0x58f0 ;  /* 0x000058f000027802 */ /* 0x000fe40000000f00 */
[----:B---3-5:R-:W-:Y:S05]  /*58e0*/  CALL.REL.NOINC `($__internal_0_$__cuda_sm10x_tcgen05_guardrail_trap_col_being_dealloced_not_returned_by_alloc) ;  /* 0x00000050000c7944 */ /* 0x028fea0003c00000 */
[----:B------:R-:W-:Y:S05]  /*58f0*/  BRA `(.L_x_116) ;  /* 0x0000000000087947 */ /* 0x000fea0003800000 */
.L_x_114:
[----:B------:R-:W-:Y:S02]  /*5900*/  MOV R2, 0x5920 ;  /* 0x0000592000027802 */ /* 0x000fe40000000f00 */
[----:B---3-5:R-:W-:Y:S05]  /*5910*/  CALL.REL.NOINC `($__internal_2_$__cuda_sm10x_tcgen05_guardrail_trap_unallocated_columns_being_dealloced) ;  /* 0x0000005000187944 */ /* 0x028fea0003c00000 */
.L_x_116:
[----:B------:R-:W-:Y:S01]  /*5920*/  NOP ;  /* 0x0000000000007918 */ /* 0x000fe20000000000 */
[----:B------:R-:W-:Y:S05]  /*5930*/  EXIT ;  /* 0x000000000000794d */ /* 0x000fea0003800000 */
.L_x_87:
[----:B------:R-:W-:-:S09]  /*5940*/  UISETP.NE.OR UP0, UPT, UR20, 0x3, !UP4 ;  /* 0x000000031400788c */ /* 0x000fd2000e705670 */
[----:B------:R-:W-:Y:S05]  /*5950*/  BRA.U UP0, `(.L_x_117) ;  /* 0x0000001100687547 */ /* 0x000fea000b800000 */
[----:B------:R-:W2:Y:S01]  /*5960*/  LDCU.64 UR4, c[0x0][0x888] ;  /* 0x00011100ff0477ac */ /* 0x000ea20008000a00 */
[----:B------:R-:W3:Y:S01]  /*5970*/  S2UR UR6, SR_CgaCtaId ;  /* 0x00000000000679c3 */ /* 0x000ee20000008800 */
[----:B------:R-:W-:Y:S02]  /*5980*/  HFMA2 R9, -RZ, RZ, 0, 0 ;  /* 0x00000000ff097431 */ /* 0x000fe400000001ff */
[----:B------:R-:W-:Y:S01]  /*5990*/  IMAD.MOV.U32 R11, RZ, RZ, 0x1 ;  /* 0x00000001ff0b7424 */ /* 0x000fe200078e00ff */
[----:B------:R-:W4:Y:S01]  /*59a0*/  LDCU UR37, c[0x0][0x370] ;  /* 0x00006e00ff2577ac */ /* 0x000f220008000800 */
[----:B------:R-:W-:Y:S01]  /*59b0*/  IMAD.MOV.U32 R10, RZ, RZ, RZ ;  /* 0x000000ffff0a7224 */ /* 0x000fe200078e00ff */
[----:B------:R-:W-:Y:S01]  /*59c0*/  MOV R3, 0x1000 ;  /* 0x0000100000037802 */ /* 0x000fe20000000f00 */
[----:B------:R-:W1:Y:S01]  /*59d0*/  LDCU.128 UR44, c[0x0][0xb10] ;  /* 0x00016200ff2c77ac */ /* 0x000e620008000c00 */
[----:B------:R-:W4:Y:S01]  /*59e0*/  LDC.64 R12, c[0x0][0x348] ;  /* 0x0000d200ff0c7b82 */ /* 0x000f220000000a00 */
[----:B------:R-:W1:Y:S01]  /*59f0*/  LDCU UR31, c[0x0][0x374] ;  /* 0x00006e80ff1f77ac */ /* 0x000e620008000800 */
[----:B------:R-:W4:Y:S01]  /*5a00*/  LDCU.64 UR34, c[0x0][0x890] ;  /* 0x00011200ff2277ac */ /* 0x000f220008000a00 */
[----:B--2---:R-:W-:Y:S01]  /*5a10*/  UISETP.NE.U32.AND UP0, UPT, UR4, URZ, UPT ;  /* 0x000000ff0400728c */ /* 0x004fe2000bf05070 */
[----:B------:R-:W2:Y:S01]  /*5a20*/  LDCU UR15, c[0x0][0xb0c] ;  /* 0x00016180ff0f77ac */ /* 0x000ea20008000800 */
[----:B------:R-:W2:Y:S01]  /*5a30*/  LDCU UR40, c[0x0][0xb20] ;  /* 0x00016400ff2877ac */ /* 0x000ea20008000800 */
[----:B------:R-:W2:Y:S01]  /*5a40*/  LDCU UR4, c[0x0][0xb30] ;  /* 0x00016600ff0477ac */ /* 0x000ea20008000800 */
[----:B------:R-:W-:Y:S01]  /*5a50*/  UMOV UR29, 0x400 ;  /* 0x00000400001d7882 */ /* 0x000fe20000000000 */
[----:B-1----:R-:W-:-:S02]  /*5a60*/  UIMAD.WIDE.U32 UR8, UR31, UR47, URZ ;  /* 0x0000002f1f0872a5 */ /* 0x002fc4000f8e00ff */
[----:B---3--:R-:W-:Y:S02]  /*5a70*/  ULEA UR29, UR6, UR29, 0x18 ;  /* 0x0000001d061d7291 */ /* 0x008fe4000f8ec0ff */
[----:B----4-:R-:W-:Y:S02]  /*5a80*/  UIMAD.WIDE.U32 UR6, UR37, UR44, URZ ;  /* 0x0000002c250672a5 */ /* 0x010fe4000f8e00ff */
[----:B------:R-:W-:Y:S02]  /*5a90*/  UISETP.NE.U32.AND UP6, UPT, UR34, URZ, UPT ;  /* 0x000000ff2200728c */ /* 0x000fe4000bfc5070 */
[----:B------:R-:W-:Y:S02]  /*5aa0*/  UISETP.NE.AND.EX UP5, UPT, UR5, URZ, UPT, UP0 ;  /* 0x000000ff0500728c */ /* 0x000fe4000bfa5300 */
[----:B------:R-:W-:Y:S01]  /*5ab0*/  UISETP.NE.AND UP0, UPT, UR42, 0x1, UPT ;  /* 0x000000012a00788c */ /* 0x000fe2000bf05270 */
[----:B------:R-:W-:Y:S01]  /*5ac0*/  UMOV UR6, UR7 ;  /* 0x0000000700067c82 */ /* 0x000fe20008000000 */
[----:B------:R-:W-:Y:S01]  /*5ad0*/  UMOV UR38, UR9 ;  /* 0x0000000900267c82 */ /* 0x000fe20008000000 */
[----:B--2---:R-:W-:Y:S01]  /*5ae0*/  UISETP.NE.AND UP0, UPT, UR15, 0x1, UPT ;  /* 0x000000010f00788c */ /* 0x004fe2000bf05270 */
[----:B------:R-:W-:Y:S01]  /*5af0*/  UMOV UR25, URZ ;  /* 0x000000ff00197c82 */ /* 0x000fe20008000000 */
[----:B------:R-:W-:-:S02]  /*5b00*/  UPLOP3.LUT UP4, UPT, UPT, UPT, UPT, 0x40, 0x4 ;  /* 0x000000000004789c */ /* 0x000fc40003f8e870 */
[----:B------:R-:W-:Y:S01]  /*5b10*/  UISETP.GE.AND UP2, UPT, UR42, 0x1, UPT ;  /* 0x000000012a00788c */ /* 0x000fe2000bf46270 */
[----:B------:R-:W1:Y:S01]  /*5b20*/  LDCU.64 UR22, c[0x0][0xb28] ;  /* 0x00016500ff1677ac */ /* 0x000e620008000a00 */
[----:B------:R-:W-:Y:S02]  /*5b30*/  UISETP.NE.AND.EX UP6, UPT, UR35, URZ, UPT, UP6 ;  /* 0x000000ff2300728c */ /* 0x000fe4000bfc5360 */
[----:B------:R-:W-:Y:S02]  /*5b40*/  USHF.R.U32.HI UR39, URZ, UR45, UR6 ;  /* 0x0000002dff277299 */ /* 0x000fe40008011606 */
[----:B------:R-:W-:Y:S02]  /*5b50*/  USHF.R.U32.HI UR38, URZ, UR40, UR38 ;  /* 0x00000028ff267299 */ /* 0x000fe40008011626 */
[----:B------:R-:W-:Y:S02]  /*5b60*/  UISETP.NE.AND UP0, UPT, UR46, 0x1, UPT ;  /* 0x000000012e00788c */ /* 0x000fe4000bf05270 */
[----:B------:R-:W-:-:S11]  /*5b70*/  UISETP.NE.AND UP3, UPT, UR4, 0x1, UPT ;  /* 0x000000010400788c */ /* 0x000fd6000bf65270 */
.L_x_126:
[C---:B------:R-:W-:Y:S02]  /*5b80*/  LEA R8, R10.reuse, UR29, 0x3 ;  /* 0x0000001d0a087c11 */ /* 0x040fe4000f8e18ff */
[----:B------:R-:W-:Y:S02]  /*5b90*/  SHF.L.U32 R0, R9, 0x1f, RZ ;  /* 0x0000001f09007819 */ /* 0x000fe400000006ff */
[----:B------:R-:W-:Y:S02]  /*5ba0*/  LEA R4, R10, UR29, 0x4 ;  /* 0x0000001d0a047c11 */ /* 0x000fe4000f8e20ff */
[----:B------:R-:W2:Y:S02]  /*5bb0*/  SYNCS.PHASECHK.TRANS64.TRYWAIT P0, [R8+URZ+0x270], R0 ;  /* 0x00027000080075a7 */ /* 0x000ea400080011ff */
[----:B--23--:R-:W-:Y:S05]  /*5bc0*/  @!P0 BRA `(.L_x_118) ;  /* 0x0000004800788947 */ /* 0x00cfea0003800000 */
.L_x_257:
        /* <DEDUP_REMOVED lines=8> */
[----:B---3--:R-:W-:Y:S11]  /*5c50*/  LOP3.LUT P0, RZ, R6, 0x1, RZ, 0xc0, !PT ;  /* 0x0000000106ff7812 */ /* 0x008ff6000780c0ff */
[----:B------:R-:W-:Y:S02]  /*5c60*/  @!UPT UIADD3 URZ, UPT, UPT, URZ, URZ, URZ ;  /* 0x000000fffffff290 */ /* 0x000fe4000fffe0ff */
[----:B----4-:R-:W-:Y:S01]  /*5c70*/  VOTEU.ANY UP2, P0 ;  /* 0x0000000000ff7886 */ /* 0x010fe20000040100 */
[----:B------:R-:W-:Y:S11]  /*5c80*/  PLOP3.LUT P0, PT, PT, PT, UP2, 0x80, 0x8 ;  /* 0x000000000008781c */ /* 0x000ff60003f0f028 */
[----:B------:R-:W-:Y:S02]  /*5c90*/  @!UPT UIADD3 URZ, UPT, UPT, URZ, URZ, URZ ;  /* 0x000000fffffff290 */ /* 0x000fe4000fffe0ff */
[----:B--2---:R-:W-:Y:S02]  /*5ca0*/  @P0 SHF.R.U32.HI R0, RZ, 0x10, R5 ;  /* 0x00000010ff000819 */ /* 0x004fe40000011605 */
[----:B------:R-:W-:Y:S02]  /*5cb0*/  @P0 MOV R2, R4 ;  /* 0x0000000400020202 */ /* 0x000fe40000000f00 */
[----:B------:R-:W-:Y:S01]  /*5cc0*/  @P0 R2UR UR4, R0 ;  /* 0x00000000000402ca */ /* 0x000fe200000e0000 */
[----:B------:R-:W-:Y:S01]  /*5cd0*/  VIADD R0, R8, 0x280 ;  /* 0x0000028008007836 */ /* 0x000fe20000000000 */
[----:B------:R-:W-:Y:S02]  /*5ce0*/  @P0 LOP3.LUT R4, R5, 0xffff, RZ, 0xc0, !PT ;  /* 0x0000ffff05040812 */ /* 0x000fe400078ec0ff */
[----:B------:R-:W-:Y:S02]  /*5cf0*/  @P0 R2UR UR6, R2 ;  /* 0x00000000020602ca */ /* 0x000fe400000e0000 */
[----:B------:R-:W-:Y:S02]  /*5d00*/  PRMT R0, RZ, 0x654, R0 ;  /* 0x00000654ff007816 */ /* 0x000fe40000000000 */
[----:B------:R-:W-:Y:S02]  /*5d10*/  @P0 R2UR UR5, R4 ;  /* 0x00000000040502ca */ /* 0x000fe400000e0000 */
[----:B------:R2:W-:Y:S03]  /*5d20*/  SYNCS.ARRIVE.TRANS64.RED.A1T0 RZ, [R0+URZ], RZ ;  /* 0x000000ff00ff79a7 */ /* 0x0005e600081004ff */
[----:B------:R-:W-:Y:S04]  /*5d30*/  @UP2 UMOV UR30, UR4 ;  /* 0x00000004001e2c82 */ /* 0x000fe80008000000 */
[----:B------:R-:W-:Y:S04]  /*5d40*/  @UP2 UMOV UR14, UR6 ;  /* 0x00000006000e2c82 */ /* 0x000fe80008000000 */
[----:B------:R-:W-:Y:S01]  /*5d50*/  @UP2 UMOV UR13, UR5 ;  /* 0x00000005000d2c82 */ /* 0x000fe20008000000 */
[----:B------:R-:W-:Y:S05]  /*5d60*/  BRA.U !UP0, `(.L_x_119) ;  /* 0x0000000108c07547 */ /* 0x000fea000b800000 */
[----:B------:R-:W-:Y:S02]  /*5d70*/  UIMAD.WIDE.U32 UR8, UR13, UR47, URZ ;  /* 0x0000002f0d0872a5 */ /* 0x000fe4000f8e00ff */
[----:B------:R-:W-:Y:S02]  /*5d80*/  UP2UR UR12, UPR, URZ, 0x4 ;  /* 0x00000004ff0c7883 */ /* 0x000fe40008000000 */
[----:B------:R-:W-:Y:S02]  /*5d90*/  UISETP.NE.AND UP2, UPT, UR46, 0x1, UPT ;  /* 0x000000012e00788c */ /* 0x000fe4000bf45270 */
[----:B------:R-:W-:Y:S02]  /*5da0*/  UIMAD.WIDE.U32 UR10, UR14, UR44, URZ ;  /* 0x0000002c0e0a72a5 */ /* 0x000fe4000f8e00ff */
[----:B------:R-:W-:Y:S02]  /*5db0*/  USEL UR4, UR31, UR38, !UP2 ;  /* 0x000000261f047287 */ /* 0x000fe4000d000000 */
[----:B------:R-:W-:Y:S02]  /*5dc0*/  UISETP.NE.AND UP0, UPT, UR15, 0x1, UPT ;  /* 0x000000010f00788c */ /* 0x000fe4000bf05270 */
[----:B------:R-:W-:Y:S02]  /*5dd0*/  UP2UR UR20, UPR, URZ, 0x2 ;  /* 0x00000002ff147883 */ /* 0x000fe40008000000 */
[----:B------:R-:W-:Y:S02]  /*5de0*/  UISETP.NE.AND UP1, UPT, UR42, 0x1, UPT ;  /* 0x000000012a00788c */ /* 0x000fe4000bf25270 */
[----:B-1----:R-:W-:Y:S02]  /*5df0*/  UIMAD.WIDE.U32 UR16, UR4, UR22, URZ ;  /* 0x00000016041072a5 */ /* 0x002fe4000f8e00ff */
[----:B------:R-:W-:Y:S01]  /*5e00*/  USEL UR7, UR37, UR39, !UP0 ;  /* 0x0000002725077287 */ /* 0x000fe2000c000000 */
[----:B------:R-:W-:Y:S02]  /*5e10*/  UMOV UR5, UR9 ;  /* 0x0000000900057c82 */ /* 0x000fe40008000000 */
[----:B------:R-:W-:Y:S02]  /*5e20*/  USHF.R.U32.HI UR6, URZ, UR40, UR5 ;  /* 0x00000028ff067299 */ /* 0x000fe40008011605 */
[----:B------:R-:W-:Y:S02]  /*5e30*/  UIMAD.WIDE.U32 UR18, UR7, UR22, URZ ;  /* 0x00000016071272a5 */ /* 0x000fe4000f8e00ff */
[----:B------:R-:W-:Y:S02]  /*5e40*/  USEL UR6, UR13, UR6, !UP2 ;  /* 0x000000060d067287 */ /* 0x000fe4000d000000 */
[----:B------:R-:W-:Y:S01]  /*5e50*/  UISETP.NE.AND UP2, UPT, UR12, URZ, UPT ;  /* 0x000000ff0c00728c */ /* 0x000fe2000bf45270 */
[----:B------:R-:W-:Y:S01]  /*5e60*/  UMOV UR5, UR11 ;  /* 0x0000000b00057c82 */ /* 0x000fe20008000000 */
[----:B------:R-:W-:Y:S02]  /*5e70*/  UIMAD.WIDE.U32 UR10, UR6, UR22, URZ ;  /* 0x00000016060a72a5 */ /* 0x000fe4000f8e00ff */
[----:B------:R-:W-:Y:S03]  /*5e80*/  USHF.R.U32.HI UR8, URZ, UR45, UR5 ;  /* 0x0000002dff087299 */ /* 0x000fe60008011605 */
[----:B------:R-:W-:Y:S02]  /*5e90*/  UMOV UR5, UR17 ;  /* 0x0000001100057c82 */ /* 0x000fe40008000000 */
[----:B------:R-:W-:Y:S03]  /*5ea0*/  @UP1 USHF.R.U32.HI UR4, URZ, UR23, UR5 ;  /* 0x00000017ff041299 */ /* 0x000fe60008011605 */
[----:B------:R-:W-:Y:S01]  /*5eb0*/  UMOV UR5, UR19 ;  /* 0x0000001300057c82 */ /* 0x000fe20008000000 */
[----:B------:R-:W-:Y:S02]  /*5ec0*/  UIMAD UR4, UR42, UR4, URZ ;  /* 0x000000042a0472a4 */ /* 0x000fe4000f8e02ff */
[----:B------:R-:W-:Y:S02]  /*5ed0*/  @UP1 USHF.R.U32.HI UR7, URZ, UR23, UR5 ;  /* 0x00000017ff071299 */ /* 0x000fe40008011605 */
[----:B------:R-:W-:Y:S02]  /*5ee0*/  USEL UR5, UR14, UR8, !UP0 ;  /* 0x000000080e057287 */ /* 0x000fe4000c000000 */
[----:B------:R-:W-:Y:S02]  /*5ef0*/  UIMAD UR8, UR42, UR7, URZ ;  /* 0x000000072a0872a4 */ /* 0x000fe4000f8e02ff */
[----:B------:R-:W-:Y:S03]  /*5f00*/  UISETP.GE.AND UP0, UPT, UR6, UR4, UPT ;  /* 0x000000040600728c */ /* 0x000fe6000bf06270 */
[----:B------:R-:W-:Y:S01]  /*5f10*/  UMOV UR4, UR11 ;  /* 0x0000000b00047c82 */ /* 0x000fe20008000000 */
[----:B------:R-:W-:Y:S02]  /*5f20*/  UISETP.GE.OR UP0, UPT, UR5, UR8, UP0 ;  /* 0x000000080500728c */ /* 0x000fe40008706670 */
[----:B------:R-:W-:Y:S02]  /*5f30*/  USHF.R.U32.HI UR4, URZ, UR23, UR4 ;  /* 0x00000017ff047299 */ /* 0x000fe40008011604 */
[----:B------:R-:W-:Y:S02]  /*5f40*/  UIMAD.WIDE.U32 UR8, UR5, UR22, URZ ;  /* 0x00000016050872a5 */ /* 0x000fe4000f8e00ff */
[----:B------:R-:W-:Y:S04]  /*5f50*/  USEL UR10, UR6, UR4, !UP1 ;  /* 0x00000004060a7287 */ /* 0x000fe8000c800000 */
[----:B------:R-:W-:Y:S01]  /*5f60*/  UIADD3 UR11, UPT, UPT, -UR10, URZ, URZ ;  /* 0x000000ff0a0b7290 */ /* 0x000fe2000fffe1ff */
[----:B------:R-:W-:Y:S02]  /*5f70*/  @!UP0 UMOV UR4, UR9 ;  /* 0x0000000900048c82 */ /* 0x000fe40008000000 */
[----:B------:R-:W-:Y:S02]  /*5f80*/  @!UP0 USHF.R.U32.HI UR4, URZ, UR23, UR4 ;  /* 0x00000017ff048299 */ /* 0x000fe40008011604 */
[----:B------:R-:W-:Y:S02]  /*5f90*/  UIMAD UR8, UR42, UR11, UR6 ;  /* 0x0000000b2a0872a4 */ /* 0x000fe4000f8e0206 */
[----:B------:R-:W-:Y:S02]  /*5fa0*/  @!UP0 USEL UR4, UR5, UR4, !UP1 ;  /* 0x0000000405048287 */ /* 0x000fe4000c800000 */
[----:B------:R-:W-:Y:S02]  /*5fb0*/  UISETP.NE.AND UP1, UPT, UR20, URZ, UPT ;  /* 0x000000ff1400728c */ /* 0x000fe4000bf25270 */
[----:B------:R-:W-:Y:S02]  /*5fc0*/  @!UP0 UIMAD UR7, UR7, UR8, UR4 ;  /* 0x00000008070782a4 */ /* 0x000fe4000f8e0204 */
[----:B------:R-:W-:Y:S02]  /*5fd0*/  @!UP0 UIADD3 UR9, UPT, UPT, UR10, -UR4, URZ ;  /* 0x800000040a098290 */ /* 0x000fe4000fffe0ff */
[----:B------:R-:W-:Y:S02]  /*5fe0*/  UIADD3 UR8, UPT, UPT, -UR6, URZ, URZ ;  /* 0x000000ff06087290 */ /* 0x000fe4000fffe1ff */
[----:B------:R-:W-:Y:S02]  /*5ff0*/  UIADD3 UR4, UPT, UPT, -UR5, URZ, URZ ;  /* 0x000000ff05047290 */ /* 0x000fe4000fffe1ff */
[----:B------:R-:W-:Y:S03]  /*6000*/  @!UP0 UIMAD UR6, UR9, UR42, UR5 ;  /* 0x0000002a090682a4 */ /* 0x000fe6000f8e0205 */
[----:B------:R-:W-:Y:S01]  /*6010*/  @!UP0 UMOV UR5, UR7 ;  /* 0x0000000700058c82 */ /* 0x000fe20008000000 */
[----:B------:R-:W-:Y:S02]  /*6020*/  UIMAD UR7, UR15, UR4, UR14 ;  /* 0x000000040f0772a4 */ /* 0x000fe4000f8e020e */
[----:B------:R-:W-:Y:S02]  /*6030*/  UIMAD UR4, UR46, UR8, UR13 ;  /* 0x000000082e0472a4 */ /* 0x000fe4000f8e020d */
[----:B------:R-:W-:Y:S02]  /*6040*/  UIMAD UR14, UR5, UR15, UR7 ;  /* 0x0000000f050e72a4 */ /* 0x000fe4000f8e0207 */
[----:B------:R-:W-:Y:S11]  /*6050*/  UIMAD UR13, UR6, UR46, UR4 ;  /* 0x0000002e060d72a4 */ /* 0x000ff6000f8e0204 */
[----:B------:R-:W-:Y:S01]  /*6060*/  @!UPT UIADD3 URZ, UPT, UPT, URZ, URZ, URZ ;  /* 0x000000fffffff290 */ /* 0x000fe2000fffe0ff */
.L_x_119:
[----:B------:R-:W3:Y:S01]  /*6070*/  @!UP3 LDCU.128 UR8, c[0x0][0xb10] ;  /* 0x00016200ff08b7ac */ /* 0x000ee20008000c00 */
[----:B------:R-:W-:Y:S04]  /*6080*/  ISETP.NE.U32.AND P0, PT, RZ, UR34, PT ;  /* 0x00000022ff007c0c */ /* 0x000fe8000bf05070 */
[----:B------:R-:W-:Y:S01]  /*6090*/  ISETP.NE.AND.EX P0, PT, RZ, UR35, PT, P0 ;  /* 0x00000023ff007c0c */ /* 0x000fe2000bf05300 */
[----:B------:R-:W4:Y:S01]  /*60a0*/  @!UP3 LDCU UR5, c[0x0][0xb0c] ;  /* 0x00016180ff05b7ac */ /* 0x000f220008000800 */
[----:B------:R-:W-:Y:S02]  /*60b0*/  USHF.L.U32 UR26, UR33, 0x6, URZ ;  /* 0x00000006211a7899 */ /* 0x000fe400080006ff */
[----:B------:R-:W-:Y:S02]  /*60c0*/  USHF.L.U32 UR27, UR32, 0x6, URZ ;  /* 0x00000006201b7899 */ /* 0x000fe400080006ff */
[----:B---3--:R-:W-:Y:S07]  /*60d0*/  UIMAD.WIDE.U32 UR6, UR14, UR8, URZ ;  /* 0x000000080e0672a5 */ /* 0x008fee000f8e00ff */
[----:B------:R-:W-:Y:S01]  /*60e0*/  @!UP3 UMOV UR4, UR7 ;  /* 0x000000070004bc82 */ /* 0x000fe20008000000 */
[----:B----4-:R-:W-:Y:S02]  /*60f0*/  @!UP3 UISETP.NE.AND UP0, UPT, UR5, 0x1, UPT ;  /* 0x000000010500b88c */ /* 0x010fe4000bf05270 */
[----:B------:R-:W-:Y:S02]  /*6100*/  @!UP3 USHF.R.U32.HI UR4, URZ, UR9, UR4 ;  /* 0x00000009ff04b299 */ /* 0x000fe40008011604 */
[----:B------:R-:W-:Y:S02]  /*6110*/  UIMAD.WIDE.U32 UR6, UR13, UR11, URZ ;  /* 0x0000000b0d0672a5 */ /* 0x000fe4000f8e00ff */
[----:B------:R-:W-:Y:S02]  /*6120*/  @!UP3 USEL UR8, UR14, UR4, !UP0 ;  /* 0x000000040e08b287 */ /* 0x000fe4000c000000 */
[----:B------:R-:W-:Y:S03]  /*6130*/  @!UP3 UISETP.NE.AND UP0, UPT, UR10, 0x1, UPT ;  /* 0x000000010a00b88c */ /* 0x000fe6000bf05270 */
[----:B------:R-:W-:Y:S02]  /*6140*/  @!UP3 UMOV UR6, UR7 ;  /* 0x000000070006bc82 */ /* 0x000fe40008000000 */
[----:B------:R-:W3:Y:S02]  /*6150*/  @!UP3 LDCU UR4, c[0x0][0xb20] ;  /* 0x00016400ff04b7ac */ /* 0x000ee40008000800 */
[----:B---3--:R-:W-:Y:S04]  /*6160*/  @!UP3 USHF.R.U32.HI UR6, URZ, UR4, UR6 ;  /* 0x00000004ff06b299 */ /* 0x008fe80008011606 */
[----:B------:R-:W-:Y:S04]  /*6170*/  @!UP3 USEL UR6, UR13, UR6, !UP0 ;  /* 0x000000060d06b287 */ /* 0x000fe8000c000000 */
[----:B------:R-:W-:Y:S02]  /*6180*/  @!UP3 UIADD3 UR4, UPT, UPT, -UR8, UR6, URZ ;  /* 0x000000060804b290 */ /* 0x000fe4000fffe1ff */
[----:B------:R-:W-:Y:S02]  /*6190*/  @!UP3 UIADD3 UR6, UPT, UPT, UR8, -UR6, URZ ;  /* 0x800000060806b290 */ /* 0x000fe4000fffe0ff */
[----:B------:R-:W-:Y:S02]  /*61a0*/  @!UP3 UIMAD UR14, UR4, UR5, UR14 ;  /* 0x00000005040eb2a4 */ /* 0x000fe4000f8e020e */
[----:B------:R-:W-:Y:S01]  /*61b0*/  @!UP3 UIMAD UR13, UR6, UR10, UR13 ;  /* 0x0000000a060db2a4 */ /* 0x000fe2000f8e020d */
[----:B------:R-:W-:Y:S11]  /*61c0*/  BRA.U UP4, `(.L_x_120) ;  /* 0x0000000104107547 */ /* 0x000ff6000b800000 */
[----:B------:R-:W-:Y:S04]  /*61d0*/  MOV R2, UR43 ;  /* 0x0000002b00027c02 */ /* 0x000fe80008000f00 */
[----:B------:R-:W-:Y:S04]  /*61e0*/  SHF.L.U32 R2, R2, 0x1f, RZ ;  /* 0x0000001f02027819 */ /* 0x000fe800000006ff */
[----:B------:R-:W3:Y:S02]  /*61f0*/  SYNCS.PHASECHK.TRANS64.TRYWAIT P1, [UR29+0x268], R2 ;  /* 0x00026802ff0075a7 */ /* 0x000ee4000802111d */
[----:B---3--:R-:W-:Y:S05]  /*6200*/  @!P1 BRA `(.L_x_121) ;  /* 0x0000004000fc9947 */ /* 0x008fea0003800000 */
.L_x_120:
[----:B------:R-:W-:Y:S05]  /*6210*/  BRA.U !UP6, `(.L_x_122) ;  /* 0x000000010e387547 */ /* 0x000fea000b800000 */
[----:B------:R-:W-:Y:S01]  /*6220*/  UPLOP3.LUT UP1, UPT, UPT, UPT, UP5, 0x80, 0x8 ;  /* 0x000000000008789c */ /* 0x000fe20003f2f050 */
[----:B--2---:R-:W-:Y:S01]  /*6230*/  HFMA2 R0, -RZ, RZ, 0, 5.9604644775390625e-08 ;  /* 0x00000001ff007431 */ /* 0x004fe200000001ff */
[----:B------:R-:W2:Y:S01]  /*6240*/  LDCU.64 UR8, c[0x0][0x358] ;  /* 0x00006b00ff0877ac */ /* 0x000ea20008000a00 */
[----:B------:R-:W-:Y:S03]  /*6250*/  IMAD.MOV.U32 R46, RZ, RZ, 0x1 ;  /* 0x00000001ff2e7424 */ /* 0x000fe600078e00ff */
[----:B------:R-:W-:Y:S05]  /*6260*/  PLOP3.LUT P1, PT, PT, PT, UP1, 0x80, 0x8 ;  /* 0x000000000008781c */ /* 0x000fea0003f2f018 */
[----:B------:R-:W3:Y:S01]  /*6270*/  @UP1 LDCU.64 UR4, c[0x0][0x888] ;  /* 0x00011100ff0417ac */ /* 0x000ee20008000a00 */
[----:B------:R-:W-:Y:S07]  /*6280*/  @UP1 UIMAD UR6, UR36, UR34, URZ ;  /* 0x00000022240612a4 */ /* 0x000fee000f8e02ff */
[----:B------:R-:W-:Y:S01]  /*6290*/  @!P1 PRMT R46, R0, 0x7610, R46 ;  /* 0x00007610002e9816 */ /* 0x000fe2000000002e */
[----:B---3--:R-:W-:Y:S06]  /*62a0*/  @UP1 UIMAD.WIDE UR4, UR6, 0x4, UR4 ;  /* 0x00000004060418a5 */ /* 0x008fec000f8e0204 */
[----:B-----5:R-:W-:Y:S01]  /*62b0*/  IMAD.U32 R26, RZ, RZ, UR4 ;  /* 0x00000004ff1a7e24 */ /* 0x020fe2000f8e00ff */
[----:B------:R-:W-:Y:S04]  /*62c0*/  MOV R27, UR5 ;  /* 0x00000005001b7c02 */ /* 0x000fe80008000f00 */
[----:B------:R-:W3:Y:S01]  /*62d0*/  @!UP1 LDCU UR4, c[0x0][0x880] ;  /* 0x00011000ff0497ac */ /* 0x000ee20008000800 */
[----:B--2---:R4:W5:Y:S02]  /*62e0*/  @P1 LDG.E R26, desc[UR8][R26.64] ;  /* 0x000000081a1a1981 */ /* 0x004964000c1e1900 */
[----:B---34-:R-:W-:Y:S07]  /*62f0*/  @!P1 IMAD.U32 R26, RZ, RZ, UR4 ;  /* 0x00000004ff1a9e24 */ /* 0x018fee000f8e00ff */
.L_x_122:
[----:B-----5:R-:W-:Y:S01]  /*6300*/  @!P0 FSETP.EQ.AND P2, PT, R26, RZ, PT ;  /* 0x000000ff1a00820b */ /* 0x020fe20003f42000 */
[----:B------:R-:W-:Y:S01]  /*6310*/  @!UPT UIADD3 URZ, UPT, UPT, URZ, URZ, URZ ;  /* 0x000000fffffff290 */ /* 0x000fe2000fffe0ff */
[----:B------:R-:W-:Y:S11]  /*6320*/  @!P0 BRA `(.L_x_123) ;  /* 0x0000000000148947 */ /* 0x000ff60003800000 */
[----:B------:R-:W-:Y:S02]  /*6330*/  LOP3.LUT P0, RZ, R46, 0xff, RZ, 0xc0, !PT ;  /* 0x000000ff2eff7812 */ /* 0x000fe4000780c0ff */
[----:B------:R-:W-:Y:S04]  /*6340*/  PLOP3.LUT P2, PT, PT, PT, UP1, 0x80, 0x8 ;  /* 0x000000000008781c */ /* 0x000fe80003f4f018 */
[----:B------:R-:W-:Y:S07]  /*6350*/  PLOP3.LUT P2, PT, P2, PT, PT, 0x8, 0x80 ;  /* 0x000000000080781c */ /* 0x000fee000174e170 */
[----:B------:R-:W-:Y:S11]  /*6360*/  @P0 FSETP.EQ.AND P2, PT, R26, RZ, PT ;  /* 0x000000ff1a00020b */ /* 0x000ff60003f42000 */
[----:B------:R-:W-:Y:S02]  /*6370*/  @!UPT UIADD3 URZ, UPT, UPT, URZ, URZ, URZ ;  /* 0x000000fffffff290 */ /* 0x000fe4000fffe0ff */
.L_x_123:
[----:B------:R-:W-:Y:S01]  /*6380*/  ULEA UR4, UR25, UR29, 0x3 ;  /* 0x0000001d19047291 */ /* 0x000fe2000f8e18ff */
[----:B--2---:R-:W-:Y:S02]  /*6390*/  SHF.L.U32 R2, R11, 0x1f, RZ ;  /* 0x0000001f0b027819 */ /* 0x004fe400000006ff */
[----:B------:R-:W-:Y:S04]  /*63a0*/  ELECT P1, URZ, PT ;  /* 0x0000000000ff782f */ /* 0x000fe80003820000 */
[----:B------:R-:W-:Y:S02]  /*63b0*/  PLOP3.LUT P1, PT, P2, P1, PT, 0xf2, 0x2f ;  /* 0x00000000002f781c */ /* 0x000fe40001723e72 */
[----:B------:R-:W2:Y:S02]  /*63c0*/  SYNCS.PHASECHK.TRANS64.TRYWAIT P0, [UR4+0x248], R2 ;  /* 0x00024802ff0075a7 */ /* 0x000ea40008001104 */
[----:B--2---:R-:W-:Y:S09]  /*63d0*/  @!P0 BRA `(.L_x_124) ;  /* 0x0000004000a08947 */ /* 0x004ff20003800000 */
.L_x_260:
[----:B------:R-:W3:Y:S01]  /*63e0*/  S2UR UR19, SR_CgaCtaId ;  /* 0x00000000001379c3 */ /* 0x000ee20000008800 */
[----:B------:R-:W-:Y:S01]  /*63f0*/  VOTEU.ALL UP0, P1 ;  /* 0x0000000000ff7886 */ /* 0x000fe20000800000 */
[----:B--2---:R-:W-:Y:S01]  /*6400*/  @!P1 IADD3 R2, P0, PT, R12, 0x580, RZ ;  /* 0x000005800c029810 */ /* 0x004fe20007f1e0ff */
[----:B------:R-:W-:Y:S01]  /*6410*/  UMOV UR20, 0x0 ;  /* 0x0000000000147882 */ /* 0x000fe20000000000 */
[----:B------:R-:W-:Y:S01]  /*6420*/  UMOV UR21, 0x10000000 ;  /* 0x1000000000157882 */ /* 0x000fe20000000000 */
[----:B------:R-:W-:Y:S01]  /*6430*/  UMOV UR28, UR36 ;  /* 0x00000024001c7c82 */ /* 0x000fe20008000000 */
[----:B------:R-:W-:Y:S01]  /*6440*/  @!UP0 ULEA UR5, UR25, UR29, 0xc ;  /* 0x0000001d19058291 */ /* 0x000fe2000f8e60ff */
[----:B------:R-:W-:Y:S01]  /*6450*/  @!P1 IMAD.X R0, RZ, RZ, R13, P0 ;  /* 0x000000ffff009224 */ /* 0x000fe200000e060d */
[----:B------:R-:W-:Y:S01]  /*6460*/  @!UP0 UIADD3 UR10, UPT, UPT, UR26, 0x20, URZ ;  /* 0x000000201a0a8890 */ /* 0x000fe2000fffe0ff */
[----:B------:R-:W-:Y:S01]  /*6470*/  @!P1 R2UR UR7, R2 ;  /* 0x00000000020792ca */ /* 0x000fe200000e0000 */
[----:B------:R-:W-:Y:S01]  /*6480*/  @!UP0 UIADD3 UR24, UPT, UPT, UR5, 0x400, URZ ;  /* 0x0000040005188890 */ /* 0x000fe2000fffe0ff */
[----:B------:R-:W-:Y:S01]  /*6490*/  @!P1 IMAD.MOV.U32 R2, RZ, RZ, 0x1000 ;  /* 0x00001000ff029424 */ /* 0x000fe200078e00ff */
[----:B------:R-:W-:Y:S01]  /*64a0*/  @!UP0 UIADD3 UR8, UPT, UPT, UR5, 0xc00, URZ ;  /* 0x00000c0005088890 */ /* 0x000fe2000fffe0ff */
[----:B------:R-:W-:Y:S01]  /*64b0*/  VIADD R10, R10, 0x1 ;  /* 0x000000010a0a7836 */ /* 0x000fe20000000000 */
[----:B------:R-:W-:Y:S02]  /*64c0*/  UIADD3 UR5, UPT, UPT, UR25, 0x1, URZ ;  /* 0x0000000119057890 */ /* 0x000fe4000fffe0ff */
[----:B------:R-:W-:Y:S02]  /*64d0*/  UIADD3 UR25, UPT, UPT, UR4, 0x230, URZ ;  /* 0x0000023004197890 */ /* 0x000fe4000fffe0ff */
[----:B------:R-:W-:Y:S01]  /*64e0*/  UISETP.NE.AND UP0, UPT, UR5, 0x3, UPT ;  /* 0x000000030500788c */ /* 0x000fe2000bf05270 */
[----:B------:R-:W-:Y:S01]  /*64f0*/  UMOV UR11, UR27 ;  /* 0x0000001b000b7c82 */ /* 0x000fe20008000000 */
[----:B------:R-:W-:Y:S02]  /*6500*/  UMOV UR12, UR36 ;  /* 0x00000024000c7c82 */ /* 0x000fe40008000000 */
[----:B------:R-:W-:Y:S01]  /*6510*/  USEL UR6, UR5, URZ, UP0 ;  /* 0x000000ff05067287 */ /* 0x000fe20008000000 */
[----:B------:R-:W-:Y:S01]  /*6520*/  @!P1 R2UR UR5, R0 ;  /* 0x00000000000592ca */ /* 0x000fe200000e0000 */
[----:B------:R-:W-:Y:S01]  /*6530*/  IMAD.U32 R4, RZ, RZ, UR7 ;  /* 0x00000007ff047e24 */ /* 0x000fe2000f8e00ff */
[----:B------:R-:W-:Y:S02]  /*6540*/  USEL UR18, URZ, 0x1, UP0 ;  /* 0x00000001ff127887 */ /* 0x000fe40008000000 */
[----:B------:R-:W-:Y:S01]  /*6550*/  VOTEU.ALL UP0, P1 ;  /* 0x0000000000ff7886 */ /* 0x000fe20000800000 */
[----:B------:R-:W-:Y:S01]  /*6560*/  UMOV UR9, UR25 ;  /* 0x0000001900097c82 */ /* 0x000fe20008000000 */
[----:B------:R-:W-:Y:S01]  /*6570*/  @!P1 R2UR UR16, R4 ;  /* 0x00000000041092ca */ /* 0x000fe200000e0000 */
[----:B---3--:R-:W-:Y:S01]  /*6580*/  UPRMT UR7, UR19, 0x654, UR25 ;  /* 0x0000065413077896 */ /* 0x008fe20008000019 */
[----:B------:R-:W-:Y:S04]  /*6590*/  LOP3.LUT R11, R11, UR18, RZ, 0x3c, !PT ;  /* 0x000000120b0b7c12 */ /* 0x000fe8000f8e3cff */
[----:B------:R-:W-:Y:S01]  /*65a0*/  SHF.L.U32 R0, R11, 0x1f, RZ ;  /* 0x0000001f0b007819 */ /* 0x000fe200000006ff */
[----:B------:R-:W-:Y:S01]  /*65b0*/  IMAD.U32 R5, RZ, RZ, UR5 ;  /* 0x00000005ff057e24 */ /* 0x000fe2000f8e00ff */
[----:B------:R-:W-:Y:S04]  /*65c0*/  ULEA UR5, UR6, UR29, 0x3 ;  /* 0x0000001d06057291 */ /* 0x000fe8000f8e18ff */
[----:B------:R-:W-:Y:S11]  /*65d0*/  @!P1 R2UR UR17, R5 ;  /* 0x00000000051192ca */ /* 0x000ff600000e0000 */
[----:B------:R-:W-:Y:S02]  /*65e0*/  @!UPT UIADD3 URZ, UPT, UPT, URZ, URZ, URZ ;  /* 0x000000fffffff290 */ /* 0x000fe4000fffe0ff */
[----:B------:R2:W-:Y:S01]  /*65f0*/  @!UP0 UTMALDG.3D [UR24], [UR16], desc[UR20] ;  /* 0x00001418100085b4 */ /* 0x0005e20008011000 */
[----:B------:R-:W-:Y:S05]  /*6600*/  VOTEU.ALL UP0, P1 ;  /* 0x0000000000ff7886 */ /* 0x000fea0000800000 */
[----:B------:R2:W-:Y:S01]  /*6610*/  @!UP0 UTMALDG.3D [UR8], [UR16], desc[UR20] ;  /* 0x00001408100085b4 */ /* 0x0005e20008011000 */
[----:B------:R2:W-:Y:S01]  /*6620*/  @!P1 SYNCS.ARRIVE.TRANS64.RED.A0TR RZ, [UR4+0x230], R2 ;  /* 0x00023002ffff99a7 */ /* 0x0005e20008300404 */
[----:B------:R-:W-:Y:S01]  /*6630*/  SYNCS.ARRIVE.TRANS64.RED.A1T0 RZ, [UR7], RZ ;  /* 0x000000ffffff79a7 */ /* 0x000fe20008100407 */
[----:B------:R-:W3:Y:S02]  /*6640*/  SYNCS.PHASECHK.TRANS64.TRYWAIT P0, [UR5+0x248], R0 ;  /* 0x00024800ff0075a7 */ /* 0x000ee40008001105 */
[----:B--23--:R-:W-:Y:S05]  /*6650*/  @!P0 BRA `(.L_x_125) ;  /* 0x0000004000188947 */ /* 0x00cfea0003800000 */
.L_x_262:
[----:B------:R-:W-:Y:S01]  /*6660*/  UIADD3 UR17, UPT, UPT, UR5, 0x230, URZ ;  /* 0x0000023005117890 */ /* 0x000fe2000fffe0ff */
[----:B------:R-:W3:Y:S01]  /*6670*/  S2UR UR41, SR_CgaCtaId ;  /* 0x00000000002979c3 */ /* 0x000ee20000008800 */
[----:B------:R-:W-:Y:S01]  /*6680*/  UPLOP3.LUT UP4, UPT, UPT, UPT, UPT, 0x80, 0x8 ;  /* 0x000000000008789c */ /* 0x000fe20003f8f070 */
[----:B--2---:R-:W-:Y:S01]  /*6690*/  @!P1 IADD3 R2, P0, PT, R12, 0x580, RZ ;  /* 0x000005800c029810 */ /* 0x004fe20007f1e0ff */
[----:B------:R-:W-:Y:S01]  /*66a0*/  UMOV UR32, 0x0 ;  /* 0x0000000000207882 */ /* 0x000fe20000000000 */
[----:B------:R-:W-:Y:S01]  /*66b0*/  UMOV UR33, 0x10000000 ;  /* 0x1000000000217882 */ /* 0x000fe20000000000 */
[----:B------:R-:W-:Y:S01]  /*66c0*/  UMOV UR19, UR27 ;  /* 0x0000001b00137c82 */ /* 0x000fe20008000000 */
[----:B------:R-:W-:Y:S01]  /*66d0*/  UMOV UR20, UR36 ;  /* 0x0000002400147c82 */ /* 0x000fe20008000000 */
[----:B------:R-:W-:Y:S01]  /*66e0*/  UMOV UR11, UR27 ;  /* 0x0000001b000b7c82 */ /* 0x000fe20008000000 */
[----:B------:R-:W-:Y:S01]  /*66f0*/  UMOV UR12, UR36 ;  /* 0x00000024000c7c82 */ /* 0x000fe20008000000 */
[----:B------:R-:W-:Y:S01]  /*6700*/  UMOV UR9, UR17 ;  /* 0x0000001100097c82 */ /* 0x000fe20008000000 */
[----:B------:R-:W-:Y:S01]  /*6710*/  VOTEU.ALL UP0, P1 ;  /* 0x0000000000ff7886 */ /* 0x000fe20000800000 */
[----:B------:R-:W-:Y:S01]  /*6720*/  @!P1 IMAD.X R0, RZ, RZ, R13, P0 ;  /* 0x000000ffff009224 */ /* 0x000fe200000e060d */
[----:B------:R-:W-:Y:S01]  /*6730*/  R2UR UR28, R50 ;  /* 0x00000000321c72ca */ /* 0x000fe200000e0000 */
[----:B------:R-:W-:Y:S01]  /*6740*/  UMOV UR36, UR30 ;  /* 0x0000001e00247c82 */ /* 0x000fe20008000000 */
[----:B------:R-:W-:Y:S01]  /*6750*/  R2UR UR24, R51 ;  /* 0x00000000331872ca */ /* 0x000fe200000e0000 */
[----:B------:R-:W-:Y:S01]  /*6760*/  @!UP0 ULEA UR4, UR6, UR29, 0xc ;  /* 0x0000001d06048291 */ /* 0x000fe2000f8e60ff */
[C---:B------:R-:W-:Y:S01]  /*6770*/  ISETP.NE.AND P0, PT, R10.reuse, 0x2, PT ;  /* 0x000000020a00780c */ /* 0x040fe20003f05270 */
[----:B------:R-:W-:Y:S02]  /*6780*/  @!UP0 UIADD3 UR18, UPT, UPT, UR26, 0x10, URZ ;  /* 0x000000101a128890 */ /* 0x000fe4000fffe0ff */
[----:B------:R-:W-:Y:S01]  /*6790*/  @!UP0 UIADD3 UR16, UPT, UPT, UR4, 0x400, URZ ;  /* 0x0000040004108890 */ /* 0x000fe2000fffe0ff */
[----:B------:R-:W-:Y:S01]  /*67a0*/  SEL R10, R10, RZ, P0 ;  /* 0x000000ff0a0a7207 */ /* 0x000fe20000000000 */
[----:B------:R-:W-:Y:S02]  /*67b0*/  @!UP0 UIADD3 UR8, UPT, UPT, UR4, 0xc00, URZ ;  /* 0x00000c0004088890 */ /* 0x000fe4000fffe0ff */
[----:B------:R-:W-:Y:S01]  /*67c0*/  UIADD3 UR4, UPT, UPT, UR6, 0x1, URZ ;  /* 0x0000000106047890 */ /* 0x000fe2000fffe0ff */
[----:B------:R-:W-:Y:S01]  /*67d0*/  @!P1 R2UR UR6, R2 ;  /* 0x00000000020692ca */ /* 0x000fe200000e0000 */
[----:B------:R-:W-:Y:S02]  /*67e0*/  @!UP0 UIADD3 UR10, UPT, UPT, UR26, 0x30, URZ ;  /* 0x000000301a0a8890 */ /* 0x000fe4000fffe0ff */
[----:B------:R-:W-:Y:S04]  /*67f0*/  UISETP.NE.AND UP0, UPT, UR4, 0x3, UPT ;  /* 0x000000030400788c */ /* 0x000fe8000bf05270 */
[----:B------:R-:W-:Y:S01]  /*6800*/  USEL UR25, UR4, URZ, UP0 ;  /* 0x000000ff04197287 */ /* 0x000fe20008000000 */
[----:B------:R-:W-:Y:S01]  /*6810*/  @!P1 R2UR UR4, R0 ;  /* 0x00000000000492ca */ /* 0x000fe200000e0000 */
[----:B------:R-:W-:Y:S01]  /*6820*/  USEL UR21, URZ, 0x1, UP0 ;  /* 0x00000001ff157887 */ /* 0x000fe20008000000 */
[----:B------:R-:W-:Y:S01]  /*6830*/  SEL R0, RZ, 0x1, P0 ;  /* 0x00000001ff007807 */ /* 0x000fe20000000000 */
[----:B------:R-:W-:Y:S02]  /*6840*/  VOTEU.ALL UP0, P1 ;  /* 0x0000000000ff7886 */ /* 0x000fe40000800000 */
[----:B------:R-:W-:Y:S01]  /*6850*/  IMAD.U32 R4, RZ, RZ, UR6 ;  /* 0x00000006ff047e24 */ /* 0x000fe2000f8e00ff */
[----:B------:R-:W-:Y:S02]  /*6860*/  LOP3.LUT R9, R9, R0, RZ, 0x3c, !PT ;  /* 0x0000000009097212 */ /* 0x000fe400078e3cff */
[----:B------:R-:W-:Y:S02]  /*6870*/  LOP3.LUT R11, R11, UR21, RZ, 0x3c, !PT ;  /* 0x000000150b0b7c12 */ /* 0x000fe4000f8e3cff */
[----:B------:R-:W-:Y:S03]  /*6880*/  @!P1 R2UR UR6, R4 ;  /* 0x00000000040692ca */ /* 0x000fe600000e0000 */
[----:B------:R-:W-:Y:S01]  /*6890*/  IMAD.U32 R5, RZ, RZ, UR4 ;  /* 0x00000004ff057e24 */ /* 0x000fe2000f8e00ff */
[----:B---3--:R-:W-:Y:S04]  /*68a0*/  UPRMT UR4, UR41, 0x654, UR17 ;  /* 0x0000065429047896 */ /* 0x008fe80008000011 */
[----:B------:R-:W-:Y:S11]  /*68b0*/  @!P1 R2UR UR7, R5 ;  /* 0x00000000050792ca */ /* 0x000ff600000e0000 */
[----:B------:R-:W-:Y:S02]  /*68c0*/  @!UPT UIADD3 URZ, UPT, UPT, URZ, URZ, URZ ;  /* 0x000000fffffff290 */ /* 0x000fe4000fffe0ff */
[----:B------:R-:W-:Y:S01]  /*68d0*/  @!UP0 UTMALDG.3D [UR16], [UR6], desc[UR32] ;  /* 0x00002010060085b4 */ /* 0x000fe20008011000 */
[----:B------:R-:W-:Y:S05]  /*68e0*/  VOTEU.ALL UP0, P1 ;  /* 0x0000000000ff7886 */ /* 0x000fea0000800000 */
[----:B------:R2:W-:Y:S01]  /*68f0*/  @!UP0 UTMALDG.3D [UR8], [UR6], desc[UR32] ;  /* 0x00002008060085b4 */ /* 0x0005e20008011000 */
[----:B------:R3:W-:Y:S01]  /*6900*/  @!P1 SYNCS.ARRIVE.TRANS64.RED.A0TR RZ, [UR5+0x230], R3 ;  /* 0x00023003ffff99a7 */ /* 0x0007e20008300405 */
[----:B------:R-:W-:Y:S01]  /*6910*/  SYNCS.ARRIVE.TRANS64.RED.A1T0 RZ, [UR4], RZ ;  /* 0x000000ffffff79a7 */ /* 0x000fe20008100404 */
[----:B--2---:R-:W-:Y:S02]  /*6920*/  UIADD3 UR33, UPT, UPT, UR13, UR28, URZ ;  /* 0x0000001c0d217290 */ /* 0x004fe4000fffe0ff */
[----:B------:R-:W-:Y:S01]  /*6930*/  UIADD3 UR32, UPT, UPT, UR14, UR24, URZ ;  /* 0x000000180e207290 */ /* 0x000fe2000fffe0ff */
[----:B------:R-:W-:Y:S11]  /*6940*/  BRA.U UP2, `(.L_x_126) ;  /* 0xfffffff1028c7547 */ /* 0x000ff6000b83ffff */
[----:B------:R-:W-:Y:S01]  /*6950*/  UIADD3 UR29, UPT, UPT, UR29, 0x248, URZ ;  /* 0x000002481d1d7890 */ /* 0x000fe2000fffe0ff */
[----:B------:R-:W-:-:S03]  /*6960*/  SHF.L.U32 R2, R11, 0x1f, RZ ;  /* 0x0000001f0b027819 */ /* 0x000fc600000006ff */
[----:B------:R-:W-:-:S09]  /*6970*/  ULEA UR4, UR25, UR29, 0x3 ;  /* 0x0000001d19047291 */ /* 0x000fd2000f8e18ff */
[----:B------:R-:W2:Y:S02]  /*6980*/  SYNCS.PHASECHK.TRANS64.TRYWAIT P0, [UR4], R2 ;  /* 0x00000002ff0075a7 */ /* 0x000ea40008001104 */
[----:B--2---:R-:W-:Y:S05]  /*6990*/  @!P0 BRA `(.L_x_127) ;  /* 0x0000003c00608947 */ /* 0x004fea0003800000 */
.L_x_264:
[----:B------:R-:W-:-:S04]  /*69a0*/  UIADD3 UR4, UPT, UPT, UR25, 0x1, URZ ;  /* 0x0000000119047890 */ /* 0x000fc8000fffe0ff */
[----:B------:R-:W-:-:S04]  /*69b0*/  UISETP.NE.AND UP0, UPT, UR4, 0x3, UPT ;  /* 0x000000030400788c */ /* 0x000fc8000bf05270 */
[----:B------:R-:W-:Y:S02]  /*69c0*/  USEL UR6, URZ, 0x1, UP0 ;  /* 0x00000001ff067887 */ /* 0x000fe40008000000 */
[----:B------:R-:W-:-:S04]  /*69d0*/  USEL UR4, UR4, URZ, UP0 ;  /* 0x000000ff04047287 */ /* 0x000fc80008000000 */
[----:B------:R-:W-:Y:S01]  /*69e0*/  ULEA UR5, UR4, UR29, 0x3 ;  /* 0x0000001d04057291 */ /* 0x000fe2000f8e18ff */
[----:B------:R-:W-:-:S04]  /*69f0*/  LOP3.LUT R11, R11, UR6, RZ, 0x3c, !PT ;  /* 0x000000060b0b7c12 */ /* 0x000fc8000f8e3cff */
[----:B--2---:R-:W-:-:S04]  /*6a00*/  SHF.L.U32 R2, R11, 0x1f, RZ ;  /* 0x0000001f0b027819 */ /* 0x004fc800000006ff */
[----:B------:R-:W2:Y:S02]  /*6a10*/  SYNCS.PHASECHK.TRANS64.TRYWAIT P0, [UR5], R2 ;  /* 0x00000002ff0075a7 */ /* 0x000ea40008001105 */
[----:B--2---:R-:W-:Y:S05]  /*6a20*/  @!P0 BRA `(.L_x_128) ;  /* 0x0000003c00548947 */ /* 0x004fea0003800000 */
.L_x_266:
[----:B------:R-:W-:-:S04]  /*6a30*/  UIADD3 UR4, UPT, UPT, UR4, 0x1, URZ ;  /* 0x0000000104047890 */ /* 0x000fc8000fffe0ff */
[----:B------:R-:W-:-:S04]  /*6a40*/  UISETP.NE.AND UP0, UPT, UR4, 0x3, UPT ;  /* 0x000000030400788c */ /* 0x000fc8000bf05270 */
[----:B------:R-:W-:Y:S02]  /*6a50*/  USEL UR5, URZ, 0x1, UP0 ;  /* 0x00000001ff057887 */ /* 0x000fe40008000000 */
[----:B------:R-:W-:-:S04]  /*6a60*/  USEL UR4, UR4, URZ, UP0 ;  /* 0x000000ff04047287 */ /* 0x000fc80008000000 */
[----:B------:R-:W-:Y:S01]  /*6a70*/  ULEA UR4, UR4, UR29, 0x3 ;  /* 0x0000001d04047291 */ /* 0x000fe2000f8e18ff */
[----:B--2---:R-:W-:-:S04]  /*6a80*/  LOP3.LUT R2, R11, UR5, RZ, 0x3c, !PT ;  /* 0x000000050b027c12 */ /* 0x004fc8000f8e3cff */
[----:B------:R-:W-:Y:S01]  /*6a90*/  SHF.L.U32 R2, R2, 0x1f, RZ ;  /* 0x0000001f02027819 */ /* 0x000fe200000006ff */
[----:B------:R-:W-:-:S07]  /*6aa0*/  IMAD.U32 R0, RZ, RZ, UR4 ;  /* 0x00000004ff007e24 */ /* 0x000fce000f8e00ff */
.L_x_129:
[----:B--2---:R2:W4:Y:S02]  /*6ab0*/  SYNCS.PHASECHK.TRANS64.TRYWAIT P0, [R0+URZ], R2 ;  /* 0x00000002000075a7 */ /* 0x00452400080011ff */
[----:B----4-:R-:W-:Y:S05]  /*6ac0*/  @!P0 NANOSLEEP.SYNCS 0x989680 ;  /* 0x009896800000895d */ /* 0x010fea0003900000 */
[----:B------:R-:W4:Y:S02]  /*6ad0*/  @!P0 SYNCS.PHASECHK.TRANS64 P0, [R0+URZ], R2 ;  /* 0x00000002000085a7 */ /* 0x000f2400080010ff */
[----:B-1--4-:R-:W-:Y:S05]  /*6ae0*/  @P0 EXIT ;  /* 0x000000000000094d */ /* 0x012fea0003800000 */
[----:B------:R-:W-:Y:S05]  /*6af0*/  BRA `(.L_x_129) ;  /* 0xfffffffc00ec7947 */ /* 0x000fea000383ffff */
.L_x_117:
[----:B------:R-:W-:-:S06]  /*6b00*/  UISETP.GE.AND UP0, UPT, UR20, 0x4, UPT ;  /* 0x000000041400788c */ /* 0x000fcc000bf06270 */
[----:B------:R-:W-:-:S13]  /*6b10*/  PLOP3.LUT P0, PT, PT, PT, UP0, 0x80, 0x8 ;  /* 0x000000000008781c */ /* 0x000fda0003f0f008 */
[----:B-1----:R-:W-:Y:S05]  /*6b20*/  @!P0 EXIT ;  /* 0x000000000000894d */ /* 0x002fea0003800000 */
[----:B------:R-:W1:Y:S08]  /*6b30*/  S2UR UR4, SR_CgaCtaId ;  /* 0x00000000000479c3 */ /* 0x000e700000008800 */
[----:B------:R-:W-:Y:S01]  /*6b40*/  BAR.SYNC.DEFER_BLOCKING 0x6, 0xa0 ;  /* 0x0182800000007b1d */ /* 0x000fe20000010000 */
[----:B------:R-:W-:Y:S01]  /*6b50*/  IMAD.SHL.U32 R3, R47, 0x200000, RZ ;  /* 0x002000002f037824 */ /* 0x000fe200078e00ff */
[----:B------:R-:W-:Y:S01]  /*6b60*/  CS2R R56, SRZ ;  /* 0x0000000000387805 */ /* 0x000fe2000001ff00 */
[----:B------:R-:W-:-:S02]  /*6b70*/  IMAD.SHL.U32 R45, R58, 0x10, RZ ;  /* 0x000000103a2d7824 */ /* 0x000fc400078e00ff */
[C---:B------:R-:W-:Y:S01]  /*6b80*/  IMAD.U32 R23, R58.reuse, 0x10000, RZ ;  /* 0x000100003a177824 */ /* 0x040fe200078e00ff */
[----:B------:R-:W-:Y:S02]  /*6b90*/  UMOV UR45, 0x400 ;  /* 0x00000400002d7882 */ /* 0x000fe40000000000 */
[----:B------:R-:W2:Y:S01]  /*6ba0*/  LDC.64 R42, c[0x0][0x8b0] ;  /* 0x00022c00ff2a7b82 */ /* 0x000ea20000000a00 */
[----:B------:R-:W-:Y:S01]  /*6bb0*/  IMAD.SHL.U32 R2, R58, 0x2, RZ ;  /* 0x000000023a027824 */ /* 0x000fe200078e00ff */
[----:B------:R-:W-:Y:S01]  /*6bc0*/  LOP3.LUT R3, R3, 0x200000, RZ, 0xc0, !PT ;  /* 0x0020000003037812 */ /* 0x000fe200078ec0ff */
[----:B------:R-:W-:Y:S01]  /*6bd0*/  IMAD.SHL.U32 R4, R47, 0x200, RZ ;  /* 0x000002002f047824 */ /* 0x000fe200078e00ff */
[C---:B------:R-:W-:Y:S01]  /*6be0*/  LOP3.LUT R5, R45.reuse, 0x40, RZ, 0xc0, !PT ;  /* 0x000000402d057812 */ /* 0x040fe200078ec0ff */
[----:B------:R-:W-:Y:S01]  /*6bf0*/  IMAD.MOV.U32 R22, RZ, RZ, RZ ;  /* 0x000000ffff167224 */ /* 0x000fe200078e00ff */
[----:B------:R-:W-:Y:S01]  /*6c00*/  LOP3.LUT R44, R45, 0x5b0, RZ, 0xc0, !PT ;  /* 0x000005b02d2c7812 */ /* 0x000fe200078ec0ff */
[----:B------:R-:W-:Y:S01]  /*6c10*/  IMAD.MOV.U32 R55, RZ, RZ, RZ ;  /* 0x000000ffff377224 */ /* 0x000fe200078e00ff */
[----:B------:R-:W3:Y:S01]  /*6c20*/  LDC.64 R40, c[0x0][0x8a8] ;  /* 0x00022a00ff287b82 */ /* 0x000ee20000000a00 */
[----:B------:R-:W-:Y:S01]  /*6c30*/  LOP3.LUT R23, R3, 0x400000, R23, 0xf8, !PT ;  /* 0x0040000003177812 */ /* 0x000fe200078ef817 */
[----:B------:R-:W4:Y:S01]  /*6c40*/  LDCU UR62, c[0x0][0x370] ;  /* 0x00006e00ff3e77ac */ /* 0x000f220008000800 */
[----:B------:R-:W-:-:S02]  /*6c50*/  LOP3.LUT R2, R5, 0x8, R2, 0xf8, !PT ;  /* 0x0000000805027812 */ /* 0x000fc400078ef802 */
[----:B------:R-:W-:Y:S01]  /*6c60*/  LOP3.LUT R44, R44, 0x200, R4, 0xf8, !PT ;  /* 0x000002002c2c7812 */ /* 0x000fe200078ef804 */
[----:B------:R-:W2:Y:S01]  /*6c70*/  LDCU UR43, c[0x0][0xb0c] ;  /* 0x00016180ff2b77ac */ /* 0x000ea20008000800 */
[----:B------:R-:W-:Y:S02]  /*6c80*/  LOP3.LUT P0, RZ, R45, 0x40, RZ, 0xc0, !PT ;  /* 0x000000402dff7812 */ /* 0x000fe4000780c0ff */
[----:B------:R-:W-:Y:S01]  /*6c90*/  LOP3.LUT R44, R44, R2, RZ, 0xfc, !PT ;  /* 0x000000022c2c7212 */ /* 0x000fe200078efcff */
[----:B-1----:R-:W-:Y:S01]  /*6ca0*/  ULEA UR45, UR4, UR45, 0x18 ;  /* 0x0000002d042d7291 */ /* 0x002fe2000f8ec0ff */
[----:B------:R-:W-:Y:S01]  /*6cb0*/  P2R R2, PR, RZ, 0x1 ;  /* 0x00000001ff027803 */ /* 0x000fe20000000000 */
[----:B------:R-:W1:Y:S01]  /*6cc0*/  LDCU.64 UR4, c[0x0][0x890] ;  /* 0x00011200ff0477ac */ /* 0x000e620008000a00 */
[----:B------:R-:W-:Y:S01]  /*6cd0*/  LOP3.LUT R58, R58, 0x60, RZ, 0xc0, !PT ;  /* 0x000000603a3a7812 */ /* 0x000fe200078ec0ff */
[----:B------:R-:W2:Y:S05]  /*6ce0*/  LDCU UR39, c[0x0][0xb30] ;  /* 0x00016600ff2777ac */ /* 0x000eaa0008000800 */
[----:B------:R-:W4:Y:S01]  /*6cf0*/  LDS R0, [UR45+0x320] ;  /* 0x0003202dff007984 */ /* 0x000f220008000800 */
[----:B------:R-:W2:Y:S01]  /*6d00*/  LDCU.64 UR60, c[0x0][0x888] ;  /* 0x00011100ff3c77ac */ /* 0x000ea20008000a00 */
[----:B------:R-:W2:Y:S01]  /*6d10*/  LDCU.64 UR40, c[0x0][0xb28] ;  /* 0x00016500ff2877ac */ /* 0x000ea20008000a00 */
[----:B------:R-:W2:Y:S01]  /*6d20*/  LDCU.128 UR56, c[0x0][0xb10] ;  /* 0x00016200ff3877ac */ /* 0x000ea20008000c00 */
[----:B-1----:R-:W-:Y:S01]  /*6d30*/  IMAD.U32 R49, RZ, RZ, UR4 ;  /* 0x00000004ff317e24 */ /* 0x002fe2000f8e00ff */
[----:B------:R-:W-:Y:S01]  /*6d40*/  UIADD3 UR4, UPT, UPT, UR45, 0x400, URZ ;  /* 0x000004002d047890 */ /* 0x000fe2000fffe0ff */
[----:B------:R-:W-:Y:S01]  /*6d50*/  IMAD.U32 R48, RZ, RZ, UR5 ;  /* 0x00000005ff307e24 */ /* 0x000fe2000f8e00ff */
[----:B------:R-:W1:Y:S01]  /*6d60*/  LDCU UR55, c[0x0][0x374] ;  /* 0x00006e80ff3777ac */ /* 0x000e620008000800 */
[----:B------:R-:W-:Y:S01]  /*6d70*/  UMOV UR54, 0x1 ;  /* 0x0000000100367882 */ /* 0x000fe20000000000 */
[----:B------:R-:W-:Y:S01]  /*6d80*/  UMOV UR47, URZ ;  /* 0x000000ff002f7c82 */ /* 0x000fe20008000000 */
[----:B------:R-:W-:Y:S01]  /*6d90*/  UMOV UR53, URZ ;  /* 0x000000ff00357c82 */ /* 0x000fe20008000000 */
[----:B------:R-:W-:Y:S01]  /*6da0*/  UMOV UR52, URZ ;  /* 0x000000ff00347c82 */ /* 0x000fe20008000000 */
[----:B----4-:R-:W-:-:S02]  /*6db0*/  IMAD.IADD R23, R0, 0x1, R23 ;  /* 0x0000000100177824 */ /* 0x010fc400078e0217 */
[----:B-123--:R-:W-:-:S07]  /*6dc0*/  IMAD.U32 R0, RZ, RZ, UR4 ;  /* 0x00000004ff007e24 */ /* 0x00efce000f8e00ff */
.L_x_160:
[C---:B------:R-:W-:Y:S02]  /*6dd0*/  LEA R3, R55.reuse, UR45, 0x3 ;  /* 0x0000002d37037c11 */ /* 0x040fe4000f8e18ff */
[----:B------:R-:W-:Y:S02]  /*6de0*/  SHF.L.U32 R0, R56, 0x1f, RZ ;  /* 0x0000001f38007819 */ /* 0x000fe400000006ff */
[----:B------:R-:W-:Y:S02]  /*6df0*/  LEA R4, R55, UR45, 0x4 ;  /* 0x0000002d37047c11 */ /* 0x000fe4000f8e20ff */
[----:B------:R-:W1:Y:S02]  /*6e00*/  SYNCS.PHASECHK.TRANS64.TRYWAIT P0, [R3+URZ+0x270], R0 ;  /* 0x00027000030075a7 */ /* 0x000e6400080011ff */
[----:B-1----:R-:W-:Y:S05]  /*6e10*/  @!P0 BRA `(.L_x_130) ;  /* 0x0000003800708947 */ /* 0x002fea0003800000 */
.L_x_267:
[----:B------:R-:W2:Y:S01]  /*6e20*/  LDS.128 R4, [R4+0x300] ;  /* 0x0003000004047984 */ /* 0x000ea20000000c00 */
[----:B------:R-:W-:Y:S01]  /*6e30*/  UISETP.GE.AND UP0, UPT, UR42, 0x1, UPT ;  /* 0x000000012a00788c */ /* 0x000fe2000bf06270 */
[----:B------:R-:W-:Y:S01]  /*6e40*/  @!PT LDS RZ, [RZ] ;  /* 0x00000000fffff984 */ /* 0x000fe20000000800 */
[----:B------:R-:W-:Y:S01]  /*6e50*/  @!PT LDS RZ, [RZ] ;  /* 0x00000000fffff984 */ /* 0x000fe20000000800 */
[----:B------:R-:W-:Y:S01]  /*6e60*/  @!PT LDS RZ, [RZ] ;  /* 0x00000000fffff984 */ /* 0x000fe20000000800 */
[----:B------:R-:W-:Y:S01]  /*6e70*/  @!PT LDS RZ, [RZ] ;  /* 0x00000000fffff984 */ /* 0x000fe20000000800 */
[----:B------:R3:W-:Y:S06]  /*6e80*/  MEMBAR.ALL.CTA ;  /* 0x0000000000007992 */ /* 0x0007ec0000008000 */
[----:B---3--:R-:W3:Y:S01]  /*6e90*/  FENCE.VIEW.ASYNC.S ;  /* 0x00000000000073c6 */ /* 0x008ee20000000000 */
[----:B--2---:R-:W-:Y:S11]  /*6ea0*/  LOP3.LUT P0, RZ, R6, 0x1, RZ, 0xc0, !PT ;  /* 0x0000000106ff7812 */ /* 0x004ff6000780c0ff */
[----:B------:R-:W-:Y:S02]  /*6eb0*/  @!UPT UIADD3 URZ, UPT, UPT, URZ, URZ, URZ ;  /* 0x000000fffffff290 */ /* 0x000fe4000fffe0ff */
[----:B---3--:R-:W-:Y:S01]  /*6ec0*/  VOTEU.ANY UP1, P0 ;  /* 0x0000000000ff7886 */ /* 0x008fe20000020100 */
[----:B------:R-:W-:Y:S01]  /*6ed0*/  PLOP3.LUT P0, PT, PT, PT, UP1, 0x80, 0x8 ;  /* 0x000000000008781c */ /* 0x000fe20003f0f018 */
[----:B------:R-:W-:Y:S06]  /*6ee0*/  UP2UR UR4, UPR, URZ, 0x2 ;  /* 0x00000002ff047883 */ /* 0x000fec0008000000 */
[----:B------:R-:W-:Y:S06]  /*6ef0*/  IMAD.U32 R59, RZ, RZ, UR4 ;  /* 0x00000004ff3b7e24 */ /* 0x000fec000f8e00ff */
[----:B-1----:R-:W-:Y:S02]  /*6f00*/  @P0 SHF.R.U32.HI R0, RZ, 0x10, R5 ;  /* 0x00000010ff000819 */ /* 0x002fe40000011605 */
        /* <DEDUP_REMOVED lines=12> */
[----:B------:R-:W2:Y:S01]  /*6fd0*/  LDCU UR12, c[0x0][0xb20] ;  /* 0x00016400ff0c77ac */ /* 0x000ea20008000800 */
[----:B------:R-:W-:Y:S02]  /*6fe0*/  UIMAD.WIDE.U32 UR4, UR55, UR59, URZ ;  /* 0x0000003b370472a5 */ /* 0x000fe4000f8e00ff */
[----:B------:R-:W-:Y:S02]  /*6ff0*/  UIMAD.WIDE.U32 UR6, UR62, UR56, URZ ;  /* 0x000000383e0672a5 */ /* 0x000fe4000f8e00ff */
[----:B------:R-:W-:Y:S02]  /*7000*/  UISETP.NE.AND UP0, UPT, UR58, 0x1, UPT ;  /* 0x000000013a00788c */ /* 0x000fe4000bf05270 */
[----:B------:R-:W-:Y:S02]  /*7010*/  UIMAD.WIDE.U32 UR8, UR37, UR59, URZ ;  /* 0x0000003b250872a5 */ /* 0x000fe4000f8e00ff */
[----:B------:R-:W-:Y:S02]  /*7020*/  UIMAD.WIDE.U32 UR10, UR38, UR56, URZ ;  /* 0x00000038260a72a5 */ /* 0x000fe4000f8e00ff */
[----:B------:R-:W-:Y:S02]  /*7030*/  UISETP.NE.AND UP1, UPT, UR43, 0x1, UPT ;  /* 0x000000012b00788c */ /* 0x000fe4000bf25270 */
[----:B------:R-:W-:Y:S01]  /*7040*/  UISETP.NE.AND UP2, UPT, UR42, 0x1, UPT ;  /* 0x000000012a00788c */ /* 0x000fe2000bf45270 */
[----:B------:R-:W-:Y:S02]  /*7050*/  UMOV UR4, UR5 ;  /* 0x0000000500047c82 */ /* 0x000fe40008000000 */
[----:B--2---:R-:W-:Y:S03]  /*7060*/  USHF.R.U32.HI UR5, URZ, UR12, UR4 ;  /* 0x0000000cff057299 */ /* 0x004fe60008011604 */
[----:B------:R-:W-:Y:S02]  /*7070*/  UMOV UR4, UR7 ;  /* 0x0000000700047c82 */ /* 0x000fe40008000000 */
[----:B------:R-:W-:Y:S02]  /*7080*/  USHF.R.U32.HI UR7, URZ, UR57, UR4 ;  /* 0x00000039ff077299 */ /* 0x000fe40008011604 */
[----:B------:R-:W-:Y:S02]  /*7090*/  USEL UR4, UR55, UR5, !UP0 ;  /* 0x0000000537047287 */ /* 0x000fe4000c000000 */
[----:B------:R-:W-:Y:S01]  /*70a0*/  USEL UR7, UR62, UR7, !UP1 ;  /* 0x000000073e077287 */ /* 0x000fe2000c800000 */
[----:B------:R-:W-:Y:S01]  /*70b0*/  UMOV UR5, UR9 ;  /* 0x0000000900057c82 */ /* 0x000fe20008000000 */
[----:B------:R-:W-:Y:S02]  /*70c0*/  UIMAD.WIDE.U32 UR8, UR4, UR40, URZ ;  /* 0x00000028040872a5 */ /* 0x000fe4000f8e00ff */
[----:B------:R-:W-:Y:S03]  /*70d0*/  USHF.R.U32.HI UR6, URZ, UR12, UR5 ;  /* 0x0000000cff067299 */ /* 0x000fe60008011605 */
[----:B------:R-:W-:Y:S01]  /*70e0*/  UMOV UR5, UR11 ;  /* 0x0000000b00057c82 */ /* 0x000fe20008000000 */
[----:B------:R-:W-:Y:S02]  /*70f0*/  UIMAD.WIDE.U32 UR10, UR7, UR40, URZ ;  /* 0x00000028070a72a5 */ /* 0x000fe4000f8e00ff */
[----:B------:R-:W-:Y:S02]  /*7100*/  USHF.R.U32.HI UR12, URZ, UR57, UR5 ;  /* 0x00000039ff0c7299 */ /* 0x000fe40008011605 */
[----:B------:R-:W-:Y:S01]  /*7110*/  USEL UR6, UR37, UR6, !UP0 ;  /* 0x0000000625067287 */ /* 0x000fe2000c000000 */
[----:B------:R-:W-:Y:S02]  /*7120*/  UMOV UR5, UR9 ;  /* 0x0000000900057c82 */ /* 0x000fe40008000000 */
[----:B------:R-:W-:Y:S01]  /*7130*/  UMOV UR10, UR11 ;  /* 0x0000000b000a7c82 */ /* 0x000fe20008000000 */
[----:B------:R-:W-:Y:S02]  /*7140*/  @UP2 USHF.R.U32.HI UR4, URZ, UR41, UR5 ;  /* 0x00000029ff042299 */ /* 0x000fe40008011605 */
[----:B------:R-:W-:Y:S02]  /*7150*/  @UP2 USHF.R.U32.HI UR7, URZ, UR41, UR10 ;  /* 0x00000029ff072299 */ /* 0x000fe4000801160a */
[----:B------:R-:W-:Y:S02]  /*7160*/  UIMAD UR4, UR42, UR4, URZ ;  /* 0x000000042a0472a4 */ /* 0x000fe4000f8e02ff */
[----:B------:R-:W-:Y:S02]  /*7170*/  UIMAD.WIDE.U32 UR10, UR6, UR40, URZ ;  /* 0x00000028060a72a5 */ /* 0x000fe4000f8e00ff */
[----:B------:R-:W-:Y:S02]  /*7180*/  USEL UR5, UR38, UR12, !UP1 ;  /* 0x0000000c26057287 */ /* 0x000fe4000c800000 */
[----:B------:R-:W-:Y:S02]  /*7190*/  UIMAD UR8, UR42, UR7, URZ ;  /* 0x000000072a0872a4 */ /* 0x000fe4000f8e02ff */
[----:B------:R-:W-:Y:S03]  /*71a0*/  UISETP.GE.AND UP0, UPT, UR6, UR4, UPT ;  /* 0x000000040600728c */ /* 0x000fe6000bf06270 */
[----:B------:R-:W-:Y:S01]  /*71b0*/  UMOV UR4, UR11 ;  /* 0x0000000b00047c82 */ /* 0x000fe20008000000 */
[----:B------:R-:W-:Y:S02]  /*71c0*/  UISETP.GE.OR UP0, UPT, UR5, UR8, UP0 ;  /* 0x000000080500728c */ /* 0x000fe40008706670 */
[----:B------:R-:W-:Y:S02]  /*71d0*/  USHF.R.U32.HI UR4, URZ, UR41, UR4 ;  /* 0x00000029ff047299 */ /* 0x000fe40008011604 */
[----:B------:R-:W-:Y:S02]  /*71e0*/  UIMAD.WIDE.U32 UR8, UR5, UR40, URZ ;  /* 0x00000028050872a5 */ /* 0x000fe4000f8e00ff */
[----:B------:R-:W-:Y:S02]  /*71f0*/  USEL UR11, UR6, UR4, !UP2 ;  /* 0x00000004060b7287 */ /* 0x000fe4000d000000 */
[----:B------:R-:W-:Y:S02]  /*7200*/  UIADD3 UR8, UPT, UPT, -UR5, URZ, URZ ;  /* 0x000000ff05087290 */ /* 0x000fe4000fffe1ff */
[----:B------:R-:W-:Y:S01]  /*7210*/  UIADD3 UR10, UPT, UPT, -UR11, URZ, URZ ;  /* 0x000000ff0b0a7290 */ /* 0x000fe2000fffe1ff */
[----:B------:R-:W-:Y:S01]  /*7220*/  @!UP0 UMOV UR4, UR9 ;  /* 0x0000000900048c82 */ /* 0x000fe20008000000 */
[----:B------:R-:W-:Y:S02]  /*7230*/  UIADD3 UR9, UPT, UPT, -UR6, URZ, URZ ;  /* 0x000000ff06097290 */ /* 0x000fe4000fffe1ff */
[----:B------:R-:W-:Y:S02]  /*7240*/  @!UP0 USHF.R.U32.HI UR4, URZ, UR41, UR4 ;  /* 0x00000029ff048299 */ /* 0x000fe40008011604 */
[----:B------:R-:W-:Y:S02]  /*7250*/  UIMAD UR10, UR42, UR10, UR6 ;  /* 0x0000000a2a0a72a4 */ /* 0x000fe4000f8e0206 */
[----:B------:R-:W-:Y:S04]  /*7260*/  @!UP0 USEL UR4, UR5, UR4, !UP2 ;  /* 0x0000000405048287 */ /* 0x000fe8000d000000 */
[----:B------:R-:W-:Y:S02]  /*7270*/  @!UP0 UIMAD UR10, UR7, UR10, UR4 ;  /* 0x0000000a070a82a4 */ /* 0x000fe4000f8e0204 */
[----:B------:R-:W-:Y:S02]  /*7280*/  @!UP0 UIADD3 UR11, UPT, UPT, UR11, -UR4, URZ ;  /* 0x800000040b0b8290 */ /* 0x000fe4000fffe0ff */
[----:B------:R-:W-:Y:S02]  /*7290*/  UIMAD UR7, UR43, UR8, UR38 ;  /* 0x000000082b0772a4 */ /* 0x000fe4000f8e0226 */
[----:B------:R-:W-:Y:S02]  /*72a0*/  @!UP0 UIMAD UR6, UR11, UR42, UR5 ;  /* 0x0000002a0b0682a4 */ /* 0x000fe4000f8e0205 */
[----:B------:R-:W-:Y:S01]  /*72b0*/  UIMAD UR4, UR58, UR9, UR37 ;  /* 0x000000093a0472a4 */ /* 0x000fe2000f8e0225 */
[----:B------:R-:W-:Y:S02]  /*72c0*/  @!UP0 UMOV UR5, UR10 ;  /* 0x0000000a00058c82 */ /* 0x000fe40008000000 */
[----:B------:R-:W-:Y:S02]  /*72d0*/  UIMAD UR38, UR5, UR43, UR7 ;  /* 0x0000002b052672a4 */ /* 0x000fe4000f8e0207 */
[----:B------:R-:W-:Y:S11]  /*72e0*/  UIMAD UR37, UR6, UR58, UR4 ;  /* 0x0000003a062572a4 */ /* 0x000ff6000f8e0204 */
[----:B------:R-:W-:Y:S01]  /*72f0*/  @!UPT UIADD3 URZ, UPT, UPT, URZ, URZ, URZ ;  /* 0x000000fffffff290 */ /* 0x000fe2000fffe0ff */
.L_x_131:
[----:B------:R-:W-:Y:S01]  /*7300*/  UISETP.NE.AND UP0, UPT, UR39, 0x1, UPT ;  /* 0x000000012700788c */ /* 0x000fe2000bf05270 */
[----:B------:R-:W-:Y:S01]  /*7310*/  IADD3 R55, PT, PT, R55, 0x1, RZ ;  /* 0x0000000137377810 */ /* 0x000fe20007ffe0ff */
[----:B------:R-:W-:Y:S02]  /*7320*/  UIADD3 UR11, UPT, UPT, UR45, 0x400, URZ ;  /* 0x000004002d0b7890 */ /* 0x000fe4000fffe0ff */
[----:B------:R-:W-:Y:S02]  /*7330*/  USHF.L.U32 UR50, UR32, 0x6, URZ ;  /* 0x0000000620327899 */ /* 0x000fe400080006ff */
[----:B------:R-:W-:Y:S05]  /*7340*/  USHF.L.U32 UR49, UR33, 0x6, URZ ;  /* 0x0000000621317899 */ /* 0x000fea00080006ff */
[----:B------:R-:W2:Y:S01]  /*7350*/  @!UP0 LDCU.128 UR12, c[0x0][0xb10] ;  /* 0x00016200ff0c87ac */ /* 0x000ea20008000c00 */
[----:B------:R-:W3:Y:S01]  /*7360*/  @!UP0 LDCU UR5, c[0x0][0xb0c] ;  /* 0x00016180ff0587ac */ /* 0x000ee20008000800 */
[----:B------:R-:W4:Y:S01]  /*7370*/  @!UP0 LDCU UR10, c[0x0][0xb20] ;  /* 0x00016400ff0a87ac */ /* 0x000f220008000800 */
[----:B--2---:R-:W-:Y:S02]  /*7380*/  UIMAD.WIDE.U32 UR8, UR38, UR12, URZ ;  /* 0x0000000c260872a5 */ /* 0x004fe4000f8e00ff */
[----:B------:R-:W-:Y:S02]  /*7390*/  UIMAD.WIDE.U32 UR6, UR37, UR15, URZ ;  /* 0x0000000f250672a5 */ /* 0x000fe4000f8e00ff */
[----:B------:R-:W-:Y:S03]  /*73a0*/  @!UP0 UISETP.NE.AND UP1, UPT, UR14, 0x1, UPT ;  /* 0x000000010e00888c */ /* 0x000fe6000bf25270 */
[----:B------:R-:W-:Y:S01]  /*73b0*/  @!UP0 UMOV UR4, UR9 ;  /* 0x0000000900048c82 */ /* 0x000fe20008000000 */
[----:B---3--:R-:W-:Y:S02]  /*73c0*/  @!UP0 UISETP.NE.AND UP2, UPT, UR5, 0x1, UPT ;  /* 0x000000010500888c */ /* 0x008fe4000bf45270 */
[----:B------:R-:W-:Y:S01]  /*73d0*/  @!UP0 USHF.R.U32.HI UR4, URZ, UR13, UR4 ;  /* 0x0000000dff048299 */ /* 0x000fe20008011604 */
[----:B------:R-:W-:Y:S02]  /*73e0*/  @!UP0 UMOV UR6, UR7 ;  /* 0x0000000700068c82 */ /* 0x000fe40008000000 */
[----:B----4-:R-:W-:Y:S02]  /*73f0*/  @!UP0 USHF.R.U32.HI UR6, URZ, UR10, UR6 ;  /* 0x0000000aff068299 */ /* 0x010fe40008011606 */
[----:B------:R-:W-:Y:S02]  /*7400*/  @!UP0 USEL UR7, UR38, UR4, !UP2 ;  /* 0x0000000426078287 */ /* 0x000fe4000d000000 */
[----:B------:R-:W-:Y:S04]  /*7410*/  @!UP0 USEL UR6, UR37, UR6, !UP1 ;  /* 0x0000000625068287 */ /* 0x000fe8000c800000 */
[----:B------:R-:W-:Y:S02]  /*7420*/  @!UP0 UIADD3 UR4, UPT, UPT, -UR7, UR6, URZ ;  /* 0x0000000607048290 */ /* 0x000fe4000fffe1ff */
[----:B------:R-:W-:Y:S02]  /*7430*/  @!UP0 UIADD3 UR6, UPT, UPT, UR7, -UR6, URZ ;  /* 0x8000000607068290 */ /* 0x000fe4000fffe0ff */
[----:B------:R-:W-:Y:S02]  /*7440*/  @!UP0 UIMAD UR38, UR4, UR5, UR38 ;  /* 0x00000005042682a4 */ /* 0x000fe4000f8e0226 */
[----:B------:R-:W-:Y:S02]  /*7450*/  @!UP0 UIMAD UR37, UR6, UR14, UR37 ;  /* 0x0000000e062582a4 */ /* 0x000fe4000f8e0225 */
[----:B------:R-:W-:Y:S09]  /*7460*/  ULOP3.LUT UP0, URZ, UR11, 0x90, URZ, 0xc0, !UPT ;  /* 0x000000900bff7892 */ /* 0x000ff2000f80c0ff */
[----:B------:R-:W-:Y:S05]  /*7470*/  BRA.U !UP0, `(.L_x_132) ;  /* 0x00000001087c7547 */ /* 0x000fea000b800000 */
[----:B------:R-:W2:Y:S01]  /*7480*/  LDCU.64 UR8, c[0x4][0x80] ;  /* 0x01001000ff0877ac */ /* 0x000ea20008000a00 */
[----:B------:R-:W-:Y:S01]  /*7490*/  MOV R2, 0x0 ;  /* 0x0000000000027802 */ /* 0x000fe20000000f00 */
[----:B------:R-:W-:Y:S02]  /*74a0*/  HFMA2 R12, -RZ, RZ, 0, 5.9604644775390625e-08 ;  /* 0x00000001ff0c7431 */ /* 0x000fe400000001ff */
[----:B------:R-:W-:Y:S01]  /*74b0*/  IMAD.MOV.U32 R8, RZ, RZ, 0x70 ;  /* 0x00000070ff087424 */ /* 0x000fe200078e00ff */
[----:B------:R3:W4:Y:S01]  /*74c0*/  LDC.64 R14, c[0x4][R2] ;  /* 0x01000000020e7b82 */ /* 0x0007220000000a00 */
[----:B------:R-:W1:Y:S01]  /*74d0*/  LDCU.64 UR6, c[0x4][0x88] ;  /* 0x01001100ff0677ac */ /* 0x000e620008000a00 */
[----:B------:R-:W-:Y:S01]  /*74e0*/  IMAD.MOV.U32 R13, RZ, RZ, RZ ;  /* 0x000000ffff0d7224 */ /* 0x000fe200078e00ff */
[----:B------:R-:W1:Y:S01]  /*74f0*/  LDCU.64 UR4, c[0x4][0x8] ;  /* 0x01000100ff0477ac */ /* 0x000e620008000a00 */
[----:B--2---:R-:W-:Y:S01]  /*7500*/  MOV R5, UR9 ;  /* 0x0000000900057c02 */ /* 0x004fe20008000f00 */
[----:B------:R-:W-:Y:S01]  /*7510*/  IMAD.U32 R4, RZ, RZ, UR8 ;  /* 0x00000008ff047e24 */ /* 0x000fe2000f8e00ff */
[----:B-1----:R-:W-:Y:S01]  /*7520*/  MOV R7, UR7 ;  /* 0x0000000700077c02 */ /* 0x002fe20008000f00 */
[----:B------:R-:W-:Y:S01]  /*7530*/  IMAD.U32 R6, RZ, RZ, UR6 ;  /* 0x00000006ff067e24 */ /* 0x000fe2000f8e00ff */
[----:B------:R-:W-:Y:S01]  /*7540*/  MOV R11, UR5 ;  /* 0x00000005000b7c02 */ /* 0x000fe20008000f00 */
[----:B------:R-:W-:Y:S02]  /*7550*/  IMAD.U32 R10, RZ, RZ, UR4 ;  /* 0x00000004ff0a7e24 */ /* 0x000fe4000f8e00ff */
[----:B------:R-:W-:Y:S07]  /*7560*/  LEPC R20, `(.L_x_133) ;  /* 0x000000001014794e */ /* 0x000fee0000000000 */
[----:B---345:R-:W-:Y:S05]  /*7570*/  CALL.ABS.NOINC R14 ;  /* 0x000000000e007343 */ /* 0x038fea0003c00000 */
.L_x_133:
[----:B------:R-:W1:Y:S01]  /*7580*/  LDCU.64 UR8, c[0x4][0x80] ;  /* 0x01001000ff0877ac */ /* 0x000e620008000a00 */
[----:B------:R-:W2:Y:S01]  /*7590*/  LDC.64 R2, c[0x4][R2] ;  /* 0x0100000002027b82 */ /* 0x000ea20000000a00 */
[----:B------:R-:W-:Y:S02]  /*75a0*/  HFMA2 R12, -RZ, RZ, 0, 5.9604644775390625e-08 ;  /* 0x00000001ff0c7431 */ /* 0x000fe400000001ff */
[----:B------:R-:W-:Y:S02]  /*75b0*/  IMAD.MOV.U32 R8, RZ, RZ, 0x70 ;  /* 0x00000070ff087424 */ /* 0x000fe400078e00ff */
[----:B------:R-:W-:Y:S01]  /*75c0*/  IMAD.MOV.U32 R13, RZ, RZ, RZ ;  /* 0x000000ffff0d7224 */ /* 0x000fe200078e00ff */
[----:B------:R-:W3:Y:S01]  /*75d0*/  LDCU.64 UR6, c[0x4][0x88] ;  /* 0x01001100ff0677ac */ /* 0x000ee20008000a00 */
[----:B------:R-:W4:Y:S01]  /*75e0*/  LDCU.64 UR4, c[0x4][0x8] ;  /* 0x01000100ff0477ac */ /* 0x000f220008000a00 */
[----:B-1----:R-:W-:Y:S02]  /*75f0*/  MOV R4, UR8 ;  /* 0x0000000800047c02 */ /* 0x002fe40008000f00 */
[----:B------:R-:W-:Y:S02]  /*7600*/  MOV R5, UR9 ;  /* 0x0000000900057c02 */ /* 0x000fe40008000f00 */
[----:B---3--:R-:W-:Y:S01]  /*7610*/  MOV R7, UR7 ;  /* 0x0000000700077c02 */ /* 0x008fe20008000f00 */
[----:B------:R-:W-:Y:S01]  /*7620*/  IMAD.U32 R6, RZ, RZ, UR6 ;  /* 0x00000006ff067e24 */ /* 0x000fe2000f8e00ff */
[----:B----4-:R-:W-:Y:S01]  /*7630*/  MOV R11, UR5 ;  /* 0x00000005000b7c02 */ /* 0x010fe20008000f00 */
[----:B------:R-:W-:Y:S02]  /*7640*/  IMAD.U32 R10, RZ, RZ, UR4 ;  /* 0x00000004ff0a7e24 */ /* 0x000fe4000f8e00ff */
[----:B------:R-:W-:Y:S07]  /*7650*/  LEPC R20, `(.L_x_132) ;  /* 0x000000001014794e */ /* 0x000fee0000000000 */
[----:B--2---:R-:W-:Y:S05]  /*7660*/  CALL.ABS.NOINC R2 ;  /* 0x0000000002007343 */ /* 0x004fea0003c00000 */
.L_x_132:
[----:B------:R-:W-:Y:S02]  /*7670*/  R2UR UR6, R52 ;  /* 0x00000000340672ca */ /* 0x000fe400000e0000 */
[----:B------:R-:W-:Y:S02]  /*7680*/  R2UR UR5, R49 ;  /* 0x00000000310572ca */ /* 0x000fe400000e0000 */
[----:B------:R-:W-:Y:S02]  /*7690*/  R2UR UR4, R48 ;  /* 0x00000000300472ca */ /* 0x000fe400000e0000 */
[----:B------:R-:W-:Y:S02]  /*76a0*/  ISETP.NE.U32.AND P4, PT, R42, RZ, PT ;  /* 0x000000ff2a00720c */ /* 0x000fe40003f85070 */
[----:B------:R-:W-:Y:S02]  /*76b0*/  ISETP.NE.U32.AND P2, PT, RZ, UR60, PT ;  /* 0x0000003cff007c0c */ /* 0x000fe4000bf45070 */
[----:B------:R-:W-:Y:S02]  /*76c0*/  ISETP.NE.AND.EX P4, PT, R43, RZ, PT, P4 ;  /* 0x000000ff2b00720c */ /* 0x000fe40003f85340 */
[----:B------:R-:W-:Y:S01]  /*76d0*/  ISETP.NE.AND.EX P2, PT, RZ, UR61, PT, P2 ;  /* 0x0000003dff007c0c */ /* 0x000fe2000bf45320 */
[----:B------:R-:W-:Y:S02]  /*76e0*/  UISETP.NE.AND UP2, UPT, UR6, URZ, UPT ;  /* 0x000000ff0600728c */ /* 0x000fe4000bf45270 */
[----:B------:R-:W-:Y:S04]  /*76f0*/  UISETP.NE.U32.AND UP0, UPT, UR5, URZ, UPT ;  /* 0x000000ff0500728c */ /* 0x000fe8000bf05070 */
[----:B------:R-:W-:Y:S01]  /*7700*/  UISETP.NE.AND.EX UP1, UPT, UR4, URZ, UPT, UP0 ;  /* 0x000000ff0400728c */ /* 0x000fe2000bf25300 */
[----:B------:R-:W-:Y:S01]  /*7710*/  PLOP3.LUT P1, PT, PT, PT, UP2, 0x80, 0x8 ;  /* 0x000000000008781c */ /* 0x000fe20003f2f028 */
[----:B------:R-:W-:Y:S03]  /*7720*/  UPLOP3.LUT UP0, UPT, UPT, UPT, UPT, 0x40, 0x4 ;  /* 0x000000000004789c */ /* 0x000fe60003f0e870 */
[----:B------:R-:W-:Y:S06]  /*7730*/  @UP2 UPLOP3.LUT UP0, UPT, UPT, UPT, UP1, 0x80, 0x8 ;  /* 0x000000000008289c */ /* 0x000fec0003f0f010 */
[----:B------:R-:W-:Y:S01]  /*7740*/  PLOP3.LUT P0, PT, PT, PT, UP0, 0x80, 0x8 ;  /* 0x000000000008781c */ /* 0x000fe20003f0f008 */
[----:B------:R-:W-:Y:S01]  /*7750*/  @!UPT UIADD3 URZ, UPT, UPT, URZ, URZ, URZ ;  /* 0x000000fffffff290 */ /* 0x000fe2000fffe0ff */
[----:B------:R-:W-:Y:S11]  /*7760*/  BRA.U !UP1, `(.L_x_134) ;  /* 0x0000000109407547 */ /* 0x000ff6000b800000 */
[----:B------:R-:W-:Y:S01]  /*7770*/  UISETP.NE.U32.AND UP0, UPT, UR60, URZ, UPT ;  /* 0x000000ff3c00728c */ /* 0x000fe2000bf05070 */
[----:B------:R-:W-:Y:S01]  /*7780*/  R2UR UR6, R49 ;  /* 0x00000000310672ca */ /* 0x000fe200000e0000 */
[----:B------:R-:W2:Y:S01]  /*7790*/  LDCU.64 UR8, c[0x0][0x358] ;  /* 0x00006b00ff0877ac */ /* 0x000ea20008000a00 */
[----:B------:R-:W-:Y:S02]  /*77a0*/  HFMA2 R46, -RZ, RZ, 0, 5.9604644775390625e-08 ;  /* 0x00000001ff2e7431 */ /* 0x000fe400000001ff */
[----:B-1----:R-:W-:Y:S01]  /*77b0*/  IMAD.MOV.U32 R0, RZ, RZ, 0x1 ;  /* 0x00000001ff007424 */ /* 0x002fe200078e00ff */
[----:B------:R-:W-:Y:S06]  /*77c0*/  UISETP.NE.AND.EX UP0, UPT, UR61, URZ, UPT, UP0 ;  /* 0x000000ff3d00728c */ /* 0x000fec000bf05300 */
[----:B------:R-:W-:Y:S05]  /*77d0*/  PLOP3.LUT P3, PT, PT, PT, UP0, 0x80, 0x8 ;  /* 0x000000000008781c */ /* 0x000fea0003f6f008 */
[----:B------:R-:W1:Y:S01]  /*77e0*/  @UP0 LDCU.64 UR4, c[0x0][0x888] ;  /* 0x00011100ff0407ac */ /* 0x000e620008000a00 */
[----:B------:R-:W-:Y:S07]  /*77f0*/  @UP0 UIMAD UR6, UR36, UR6, URZ ;  /* 0x00000006240602a4 */ /* 0x000fee000f8e02ff */
[----:B------:R-:W-:Y:S01]  /*7800*/  @!P3 PRMT R46, R0, 0x7610, R46 ;  /* 0x00007610002eb816 */ /* 0x000fe2000000002e */
[----:B-1----:R-:W-:Y:S06]  /*7810*/  @UP0 UIMAD.WIDE UR4, UR6, 0x4, UR4 ;  /* 0x00000004060408a5 */ /* 0x002fec000f8e0204 */
[----:B-----5:R-:W-:Y:S02]  /*7820*/  IMAD.U32 R26, RZ, RZ, UR4 ;  /* 0x00000004ff1a7e24 */ /* 0x020fe4000f8e00ff */
[----:B------:R-:W-:Y:S03]  /*7830*/  IMAD.U32 R27, RZ, RZ, UR5 ;  /* 0x00000005ff1b7e24 */ /* 0x000fe6000f8e00ff */
[----:B------:R-:W1:Y:S02]  /*7840*/  @!UP0 LDCU UR4, c[0x0][0x880] ;  /* 0x00011000ff0487ac */ /* 0x000e640008000800 */
[----:B--2---:R2:W5:Y:S02]  /*7850*/  @P3 LDG.E R26, desc[UR8][R26.64] ;  /* 0x000000081a1a3981 */ /* 0x004564000c1e1900 */
[----:B-12---:R-:W-:Y:S02]  /*7860*/  @!P3 MOV R26, UR4 ;  /* 0x00000004001abc02 */ /* 0x006fe40008000f00 */
.L_x_134:
[----:B------:R-:W-:Y:S05]  /*7870*/  @!P4 BRA `(.L_x_135) ;  /* 0x000000000024c947 */ /* 0x000fea0003800000 */
[----:B------:R-:W-:Y:S01]  /*7880*/  ISETP.NE.U32.AND P3, PT, R40, RZ, PT ;  /* 0x000000ff2800720c */ /* 0x000fe20003f65070 */
[----:B------:R-:W2:Y:S03]  /*7890*/  LDCU.64 UR4, c[0x0][0x358] ;  /* 0x00006b00ff0477ac */ /* 0x000ea60008000a00 */
[----:B------:R-:W-:Y:S11]  /*78a0*/  ISETP.NE.AND.EX P3, PT, R41, RZ, PT, P3 ;  /* 0x000000ff2900720c */ /* 0x000ff60003f65330 */
[----:B------:R-:W-:Y:S02]  /*78b0*/  @!UPT UIADD3 URZ, UPT, UPT, URZ, URZ, URZ ;  /* 0x000000fffffff290 */ /* 0x000fe4000fffe0ff */
[----:B------:R-:W3:Y:S01]  /*78c0*/  @P3 LDC.64 R2, c[0x0][0x8a8] ;  /* 0x00022a00ff023b82 */ /* 0x000ee20000000a00 */
[----:B-1----:R-:W-:Y:S04]  /*78d0*/  @P3 IMAD R0, R42, UR36, RZ ;  /* 0x000000242a003c24 */ /* 0x002fe8000f8e02ff */
[----:B---3--:R-:W-:Y:S05]  /*78e0*/  @P3 IMAD.WIDE R2, R0, 0x4, R2 ;  /* 0x0000000400023825 */ /* 0x008fea00078e0202 */
[----:B--2--5:R2:W5:Y:S02]  /*78f0*/  @P3 LDG.E R24, desc[UR4][R2.64] ;  /* 0x0000000402183981 */ /* 0x024564000c1e1900 */
[----:B--2---:R-:W3:Y:S02]  /*7900*/  @!P3 LDC R24, c[0x0][0x8a0] ;  /* 0x00022800ff18bb82 */ /* 0x004ee40000000800 */
.L_x_135:
[----:B-----5:R-:W-:Y:S01]  /*7910*/  FSETP.NEU.AND P3, PT, R26, RZ, PT ;  /* 0x000000ff1a00720b */ /* 0x020fe20003f6d000 */
[----:B------:R-:W-:Y:S01]  /*7920*/  ULOP3.LUT UR4, UR54, 0x1, URZ, 0x3c, !UPT ;  /* 0x0000000136047892 */ /* 0x000fe2000f8e3cff */
[----:B------:R-:W-:Y:S01]  /*7930*/  SEL R4, RZ, 0xffffffff, P2 ;  /* 0xffffffffff047807 */ /* 0x000fe20001000000 */
[----:B------:R-:W-:Y:S01]  /*7940*/  IMAD.U32 R62, RZ, RZ, UR47 ;  /* 0x0000002fff3e7e24 */ /* 0x000fe2000f8e00ff */
[----:B------:R-:W-:Y:S01]  /*7950*/  @P1 LOP3.LUT P2, RZ, R46, 0xff, RZ, 0xc0, !PT ;  /* 0x000000ff2eff1812 */ /* 0x000fe2000784c0ff */
[----:B------:R-:W-:Y:S01]  /*7960*/  IMAD.SHL.U32 R64, R44, 0x2, RZ ;  /* 0x000000022c407824 */ /* 0x000fe200078e00ff */
[----:B-1----:R-:W-:Y:S01]  /*7970*/  @P1 SEL R0, RZ, 0xffffffff, P3 ;  /* 0xffffffffff001807 */ /* 0x002fe20001800000 */
[----:B------:R-:W-:Y:S01]  /*7980*/  IMAD.U32 R66, RZ, RZ, UR4 ;  /* 0x00000004ff427e24 */ /* 0x000fe2000f8e00ff */
[----:B------:R-:W-:Y:S01]  /*7990*/  LEA R53, R22, UR45, 0x3 ;  /* 0x0000002d16357c11 */ /* 0x000fe2000f8e18ff */
[----:B------:R-:W-:Y:S01]  /*79a0*/  IMAD.SHL.U32 R62, R62, 0x1000, RZ ;  /* 0x000010003e3e7824 */ /* 0x000fe200078e00ff */
[----:B------:R-:W-:Y:S01]  /*79b0*/  @P0 SEL R0, R4, R0, !P2 ;  /* 0x0000000004000207 */ /* 0x000fe20005000000 */
[----:B------:R-:W-:Y:S01]  /*79c0*/  BSSY B1, `(.L_x_136) ;  /* 0x0000035000017945 */ /* 0x000fe20003800000 */
[----:B------:R-:W-:Y:S01]  /*79d0*/  PLOP3.LUT P2, PT, PT, PT, UP1, 0x80, 0x8 ;  /* 0x000000000008781c */ /* 0x000fe20003f4f018 */
[----:B------:R-:W-:Y:S01]  /*79e0*/  IMAD.MOV.U32 R65, RZ, RZ, 0x1 ;  /* 0x00000001ff417424 */ /* 0x000fe200078e00ff */
[----:B------:R-:W-:Y:S01]  /*79f0*/  @P1 LOP3.LUT R0, R0, 0x1, RZ, 0xc0, !PT ;  /* 0x0000000100001812 */ /* 0x000fe200078ec0ff */
[----:B------:R-:W-:Y:S01]  /*7a00*/  IMAD R25, R22, 0x20, R23 ;  /* 0x0000002016197824 */ /* 0x000fe200078e0217 */
[----:B------:R-:W-:Y:S01]  /*7a10*/  LOP3.LUT P4, R54, R46, 0xff, RZ, 0xc0, !PT ;  /* 0x000000ff2e367812 */ /* 0x000fe2000788c0ff */
[----:B------:R-:W-:Y:S01]  /*7a20*/  IMAD.U32 R63, RZ, RZ, UR47 ;  /* 0x0000002fff3f7e24 */ /* 0x000fe2000f8e00ff */
[----:B------:R-:W-:Y:S01]  /*7a30*/  ISETP.NE.U32.OR P6, PT, R0, 0x1, !P1 ;  /* 0x000000010000780c */ /* 0x000fe20004fc5470 */
[----:B------:R-:W-:Y:S01]  /*7a40*/  IMAD.U32 R0, RZ, RZ, UR47 ;  /* 0x0000002fff007e24 */ /* 0x000fe2000f8e00ff */
[----:B------:R-:W-:Y:S02]  /*7a50*/  SEL R3, RZ, 0xffffffff, P3 ;  /* 0xffffffffff037807 */ /* 0x000fe40001800000 */
[----:B------:R-:W-:Y:S02]  /*7a60*/  CS2R R38, SRZ ;  /* 0x0000000000267805 */ /* 0x000fe4000001ff00 */
[----:B------:R-:W-:Y:S02]  /*7a70*/  P2R R60, PR, RZ, 0x40 ;  /* 0x00000040ff3c7803 */ /* 0x000fe40000000000 */
[----:B------:R-:W-:Y:S02]  /*7a80*/  CS2R R36, SRZ ;  /* 0x0000000000247805 */ /* 0x000fe4000001ff00 */
[----:B------:R-:W-:Y:S02]  /*7a90*/  LEA R0, R0, UR45, 0x3 ;  /* 0x0000002d00007c11 */ /* 0x000fe4000f8e18ff */
[----:B------:R-:W-:Y:S02]  /*7aa0*/  CS2R R30, SRZ ;  /* 0x00000000001e7805 */ /* 0x000fe4000001ff00 */
[----:B------:R-:W-:Y:S02]  /*7ab0*/  @P2 SEL R3, R4, R3, !P4 ;  /* 0x0000000304032207 */ /* 0x000fe40006000000 */
[----:B------:R-:W-:Y:S02]  /*7ac0*/  CS2R R28, SRZ ;  /* 0x00000000001c7805 */ /* 0x000fe4000001ff00 */
[----:B------:R-:W-:Y:S02]  /*7ad0*/  IADD3 R27, PT, PT, R62, UR45, R64 ;  /* 0x0000002d3e1b7c10 */ /* 0x000fe4000fffe040 */
[----:B------:R-:W-:Y:S02]  /*7ae0*/  LOP3.LUT R3, R3, 0x1, RZ, 0xc0, !PT ;  /* 0x0000000103037812 */ /* 0x000fe400078ec0ff */
[----:B------:R-:W-:Y:S02]  /*7af0*/  @P6 SHF.L.U32 R2, R66, 0x1f, RZ ;  /* 0x0000001f42026819 */ /* 0x000fe400000006ff */
[----:B------:R-:W-:Y:S02]  /*7b00*/  ISETP.NE.U32.AND P5, PT, R3, 0x1, PT ;  /* 0x000000010300780c */ /* 0x000fe40003fa5070 */
[----:B------:R1:W2:Y:S02]  /*7b10*/  @P6 SYNCS.PHASECHK.TRANS64.TRYWAIT P1, [R0+URZ+0x230], R2 ;  /* 0x00023002000065a7 */ /* 0x0002a400080211ff */
[----:B------:R-:W-:Y:S02]  /*7b20*/  P2R R67, PR, RZ, 0x20 ;  /* 0x00000020ff437803 */ /* 0x000fe40000000000 */
[----:B-1----:R-:W-:Y:S04]  /*7b30*/  SHF.L.U32 R2, R57, 0x1f, RZ ;  /* 0x0000001f39027819 */ /* 0x002fe800000006ff */
[----:B------:R1:W4:Y:S01]  /*7b40*/  SYNCS.PHASECHK.TRANS64.TRYWAIT P0, [R53+URZ+0x290], R2 ;  /* 0x00029002350075a7 */ /* 0x00032200080011ff */
[----:B--2---:R-:W-:Y:S01]  /*7b50*/  @P6 SEL R65, RZ, 0x1, !P1 ;  /* 0x00000001ff416807 */ /* 0x004fe20004800000 */
[----:B-1----:R-:W-:Y:S06]  /*7b60*/  @!P6 BRA `(.L_x_137) ;  /* 0x000000000068e947 */ /* 0x002fec0003800000 */
[----:B------:R-:W-:Y:S01]  /*7b70*/  LOP3.LUT P6, RZ, R45, 0x40, RZ, 0xc0, !PT ;  /* 0x000000402dff7812 */ /* 0x000fe200078cc0ff */
[----:B------:R-:W-:Y:S01]  /*7b80*/  VIADD R3, R27, 0x400 ;  /* 0x000004001b037836 */ /* 0x000fe20000000000 */
[----:B------:R-:W-:Y:S01]  /*7b90*/  ISETP.NE.AND P2, PT, R65, RZ, PT ;  /* 0x000000ff4100720c */ /* 0x000fe20003f45270 */
[----:B------:R-:W-:Y:S01]  /*7ba0*/  BSSY B0, `(.L_x_138) ;  /* 0x000000d000007945 */ /* 0x000fe20003800000 */
[----:B------:R-:W-:Y:S01]  /*7bb0*/  PLOP3.LUT P1, PT, PT, PT, PT, 0x8, 0x80 ;  /* 0x000000000080781c */ /* 0x000fe20003f2e170 */
[----:B------:R-:W-:Y:S01]  /*7bc0*/  @P5 VIADD R4, R27, 0x410 ;  /* 0x000004101b045836 */ /* 0x000fe20000000000 */
[----:B------:R-:W-:Y:S02]  /*7bd0*/  @P5 PLOP3.LUT P1, PT, P6, PT, PT, 0x80, 0x8 ;  /* 0x000000000008581c */ /* 0x000fe4000372f070 */
[----:B------:R-:W-:Y:S02]  /*7be0*/  CS2R R38, SRZ ;  /* 0x0000000000267805 */ /* 0x000fe4000001ff00 */
[----:B------:R-:W-:Y:S02]  /*7bf0*/  CS2R R36, SRZ ;  /* 0x0000000000247805 */ /* 0x000fe4000001ff00 */
[----:B------:R-:W-:Y:S02]  /*7c00*/  CS2R R30, SRZ ;  /* 0x00000000001e7805 */ /* 0x000fe4000001ff00 */
[----:B------:R-:W-:Y:S05]  /*7c10*/  CS2R R28, SRZ ;  /* 0x00000000001c7805 */ /* 0x000fea000001ff00 */
[----:B------:R-:W-:Y:S01]  /*7c20*/  @P1 VIADD R4, R3, 0xfffffff0 ;  /* 0xfffffff003041836 */ /* 0x000fe20000000000 */
[----:B------:R-:W-:Y:S06]  /*7c30*/  @P2 BRA `(.L_x_139) ;  /* 0x00000000000c2947 */ /* 0x000fec0003800000 */
[----:B------:R-:W-:Y:S04]  /*7c40*/  SHF.L.U32 R3, R66, 0x1f, RZ ;  /* 0x0000001f42037819 */ /* 0x000fe800000006ff */
[----:B------:R-:W1:Y:S02]  /*7c50*/  SYNCS.PHASECHK.TRANS64.TRYWAIT P1, [R0+URZ+0x230], R3 ;  /* 0x00023003000075a7 */ /* 0x000e6400080211ff */
[----:B-1----:R-:W-:Y:S05]  /*7c60*/  @!P1 BRA `(.L_x_140) ;  /* 0x0000002800f09947 */ /* 0x002fea0003800000 */
.L_x_139:
[----:B------:R-:W-:Y:S05]  /*7c70*/  BSYNC B0 ;  /* 0x0000000000007941 */ /* 0x000fea0003800000 */
.L_x_138:
[----:B------:R-:W-:Y:S01]  /*7c80*/  UIADD3 UR4, UPT, UPT, UR47, 0x1, URZ ;  /* 0x000000012f047890 */ /* 0x000fe2000fffe0ff */
[----:B------:R-:W-:Y:S03]  /*7c90*/  ISETP.NE.AND P1, PT, R67, RZ, PT ;  /* 0x000000ff4300720c */ /* 0x000fe60003f25270 */
[----:B------:R-:W-:Y:S04]  /*7ca0*/  UISETP.NE.AND UP0, UPT, UR4, 0x3, UPT ;  /* 0x000000030400788c */ /* 0x000fe8000bf05270 */
[----:B------:R-:W-:Y:S02]  /*7cb0*/  USEL UR5, URZ, 0x1, UP0 ;  /* 0x00000001ff057887 */ /* 0x000fe40008000000 */
[----:B------:R-:W-:Y:S04]  /*7cc0*/  USEL UR4, UR4, URZ, UP0 ;  /* 0x000000ff04047287 */ /* 0x000fe80008000000 */
[----:B------:R2:W1:Y:S01]  /*7cd0*/  @P1 LDS.128 R36, [R4] ;  /* 0x0000000004241984 */ /* 0x0004620000000c00 */
[----:B------:R-:W-:Y:S01]  /*7ce0*/  LOP3.LUT R66, R66, UR5, RZ, 0x3c, !PT ;  /* 0x0000000542427c12 */ /* 0x000fe2000f8e3cff */
[----:B------:R-:W-:Y:S02]  /*7cf0*/  IMAD.U32 R63, RZ, RZ, UR4 ;  /* 0x00000004ff3f7e24 */ /* 0x000fe4000f8e00ff */
[----:B------:R2:W1:Y:S04]  /*7d00*/  @P1 LDS.128 R28, [R27+0x400] ;  /* 0x000400001b1c1984 */ /* 0x0004680000000c00 */
.L_x_137:
[----:B------:R-:W-:Y:S05]  /*7d10*/  BSYNC B1 ;  /* 0x0000000000017941 */ /* 0x000fea0003800000 */
.L_x_136:
[----:B-1----:R-:W-:Y:S04]  /*7d20*/  SHF.R.U32.HI R0, RZ, 0x15, R25 ;  /* 0x00000015ff007819 */ /* 0x002fe80000011619 */
[----:B------:R-:W-:Y:S01]  /*7d30*/  LOP3.LUT P1, RZ, R0, 0x3, R47, 0x48, !PT ;  /* 0x0000000300ff7812 */ /* 0x000fe2000782482f */
[----:B------:R-:W-:Y:S01]  /*7d40*/  @!UPT UIADD3 URZ, UPT, UPT, URZ, URZ, URZ ;  /* 0x000000fffffff290 */ /* 0x000fe2000fffe0ff */
[----:B----4-:R-:W-:Y:S11]  /*7d50*/  @P0 BRA `(.L_x_141) ;  /* 0x0000000000080947 */ /* 0x010ff60003800000 */
[----:B------:R-:W1:Y:S02]  /*7d60*/  SYNCS.PHASECHK.TRANS64.TRYWAIT P0, [R53+URZ+0x290], R2 ;  /* 0x00029002350075a7 */ /* 0x000e6400080011ff */
[----:B-1----:R-:W-:Y:S05]  /*7d70*/  @!P0 BRA `(.L_x_142) ;  /* 0x0000002800c08947 */ /* 0x002fea0003800000 */
.L_x_141:
[----:B------:R-:W-:Y:S05]  /*7d80*/  @!P1 BRA `(.L_x_143) ;  /* 0x0000000000409947 */ /* 0x000fea0003800000 */
[----:B------:R-:W4:Y:S01]  /*7d90*/  LDCU.64 UR8, c[0x4][0x70] ;  /* 0x01000e00ff0877ac */ /* 0x000f220008000a00 */
[----:B------:R-:W-:Y:S01]  /*7da0*/  MOV R3, 0x0 ;  /* 0x0000000000037802 */ /* 0x000fe20000000f00 */
[----:B------:R-:W-:Y:S02]  /*7db0*/  HFMA2 R12, -RZ, RZ, 0, 5.9604644775390625e-08 ;  /* 0x00000001ff0c7431 */ /* 0x000fe400000001ff */
[----:B------:R-:W-:Y:S02]  /*7dc0*/  IMAD.MOV.U32 R8, RZ, RZ, 0x192 ;  /* 0x00000192ff087424 */ /* 0x000fe400078e00ff */
[----:B------:R-:W-:Y:S01]  /*7dd0*/  IMAD.MOV.U32 R13, RZ, RZ, RZ ;  /* 0x000000ffff0d7224 */ /* 0x000fe200078e00ff */
[----:B------:R-:W5:Y:S01]  /*7de0*/  LDCU.64 UR6, c[0x4][0x78] ;  /* 0x01000f00ff0677ac */ /* 0x000f620008000a00 */
[----:B-1----:R-:W1:Y:S01]  /*7df0*/  LDC.64 R2, c[0x4][R3] ;  /* 0x0100000003027b82 */ /* 0x002e620000000a00 */
[----:B------:R-:W3:Y:S01]  /*7e00*/  LDCU.64 UR4, c[0x4][0x10] ;  /* 0x01000200ff0477ac */ /* 0x000ee20008000a00 */
[----:B----4-:R-:W-:Y:S01]  /*7e10*/  MOV R5, UR9 ;  /* 0x0000000900057c02 */ /* 0x010fe20008000f00 */
[----:B--2---:R-:W-:Y:S01]  /*7e20*/  IMAD.U32 R4, RZ, RZ, UR8 ;  /* 0x00000008ff047e24 */ /* 0x004fe2000f8e00ff */
[----:B-----5:R-:W-:Y:S01]  /*7e30*/  MOV R7, UR7 ;  /* 0x0000000700077c02 */ /* 0x020fe20008000f00 */
[----:B------:R-:W-:Y:S01]  /*7e40*/  IMAD.U32 R6, RZ, RZ, UR6 ;  /* 0x00000006ff067e24 */ /* 0x000fe2000f8e00ff */
[----:B---3--:R-:W-:Y:S01]  /*7e50*/  MOV R11, UR5 ;  /* 0x00000005000b7c02 */ /* 0x008fe20008000f00 */
[----:B------:R-:W-:Y:S02]  /*7e60*/  IMAD.U32 R10, RZ, RZ, UR4 ;  /* 0x00000004ff0a7e24 */ /* 0x000fe4000f8e00ff */
[----:B------:R-:W-:Y:S07]  /*7e70*/  LEPC R20, `(.L_x_143) ;  /* 0x000000001014794e */ /* 0x000fee0000000000 */
[----:B-1----:R-:W-:Y:S05]  /*7e80*/  CALL.ABS.NOINC R2 ;  /* 0x0000000002007343 */ /* 0x002fea0003c00000 */
.L_x_143:
[----:B------:R-:W-:Y:S05]  /*7e90*/  WARPSYNC.ALL ;  /* 0x0000000000007948 */ /* 0x000fea0003800000 */
[----:B------:R-:W-:Y:S01]  /*7ea0*/  R2UR UR4, R25 ;  /* 0x00000000190472ca */ /* 0x000fe200000e0000 */
[--C-:B------:R-:W-:Y:S01]  /*7eb0*/  HADD2.F32 R3, -RZ, R28.reuse.H0_H0 ;  /* 0x2000001cff037230 */ /* 0x100fe20000004100 */
[----:B------:R-:W-:Y:S01]  /*7ec0*/  MOV R61, 0x10 ;  /* 0x00000010003d7802 */ /* 0x000fe20000000f00 */
[--C-:B------:R-:W-:Y:S01]  /*7ed0*/  HADD2.F32 R20, -RZ, R29.reuse.H0_H0 ;  /* 0x2000001dff147230 */ /* 0x100fe20000004100 */
[----:B------:R-:W-:Y:S01]  /*7ee0*/  LOP3.LUT P6, RZ, R45, 0x40, RZ, 0xc0, !PT ;  /* 0x000000402dff7812 */ /* 0x000fe200078cc0ff */
[----:B------:R-:W-:Y:S01]  /*7ef0*/  HADD2.F32 R21, -RZ, R29.H1_H1 ;  /* 0x3000001dff157230 */ /* 0x000fe20000004100 */
[----:B------:R-:W-:Y:S01]  /*7f00*/  ISETP.NE.AND P0, PT, R58, RZ, PT ;  /* 0x000000ff3a00720c */ /* 0x000fe20003f05270 */
[----:B------:R-:W-:Y:S01]  /*7f10*/  BSSY.RECONVERGENT B0, `(.L_x_144) ;  /* 0x0000051000007945 */ /* 0x000fe20003800200 */
[----:B------:R-:W-:Y:S05]  /*7f20*/  SEL R61, R61, 0xfffffff0, !P6 ;  /* 0xfffffff03d3d7807 */ /* 0x000fea0007000000 */
[----:B--2---:R-:W3:Y:S02]  /*7f30*/  LDTM.x16 R4, tmem[UR4] ;  /* 0x00000004000479ee */ /* 0x004ee40008240000 */
[C---:B---3--:R-:W-:Y:S01]  /*7f40*/  FMUL R0, R24.reuse, R4 ;  /* 0x0000000418007220 */ /* 0x048fe20000400000 */
[----:B------:R-:W-:Y:S02]  /*7f50*/  HADD2.F32 R4, -RZ, R28.H1_H1 ;  /* 0x3000001cff047230 */ /* 0x000fe40000004100 */
[C---:B-1----:R-:W-:Y:S01]  /*7f60*/  FMUL R2, R24.reuse, R5 ;  /* 0x0000000518027220 */ /* 0x042fe20000400000 */
[----:B------:R-:W-:Y:S01]  /*7f70*/  FMUL R7, R24, R7 ;  /* 0x0000000718077220 */ /* 0x000fe20000400000 */
[----:B------:R-:W-:Y:S01]  /*7f80*/  FFMA R0, R26, R3, R0 ;  /* 0x000000031a007223 */ /* 0x000fe20000000000 */
[----:B------:R-:W-:Y:S01]  /*7f90*/  FMUL R3, R24, R6 ;  /* 0x0000000618037220 */ /* 0x000fe20000400000 */
[----:B------:R-:W-:Y:S01]  /*7fa0*/  FFMA R2, R26, R4, R2 ;  /* 0x000000041a027223 */ /* 0x000fe20000000002 */
[C---:B------:R-:W-:Y:S01]  /*7fb0*/  FMUL R4, R24.reuse, R8 ;  /* 0x0000000818047220 */ /* 0x040fe20000400000 */
[C---:B------:R-:W-:Y:S01]  /*7fc0*/  FMUL R8, R24.reuse, R12 ;  /* 0x0000000c18087220 */ /* 0x040fe20000400000 */
[----:B------:R-:W-:Y:S01]  /*7fd0*/  FMUL R12, R24, R16 ;  /* 0x00000010180c7220 */ /* 0x000fe20000400000 */
[--C-:B------:R-:W-:Y:S01]  /*7fe0*/  HADD2.F32 R16, -RZ, R30.reuse.H0_H0 ;  /* 0x2000001eff107230 */ /* 0x100fe20000004100 */
[----:B------:R-:W-:Y:S01]  /*7ff0*/  F2FP.F16.F32.PACK_AB R32, R2, R0 ;  /* 0x000000000220723e */ /* 0x000fe200000000ff */
[----:B------:R-:W-:Y:S02]  /*8000*/  HADD2.F32 R0, -RZ, R30.H1_H1 ;  /* 0x3000001eff007230 */ /* 0x000fe40000004100 */
[----:B------:R-:W-:Y:S01]  /*8010*/  FMUL R5, R24, R9 ;  /* 0x0000000918057220 */ /* 0x000fe20000400000 */
[C---:B------:R-:W-:Y:S01]  /*8020*/  FFMA R3, R26.reuse, R20, R3 ;  /* 0x000000141a037223 */ /* 0x040fe20000000003 */
[C---:B------:R-:W-:Y:S01]  /*8030*/  FFMA R7, R26.reuse, R21, R7 ;  /* 0x000000151a077223 */ /* 0x040fe20000000007 */
[--C-:B------:R-:W-:Y:S02]  /*8040*/  HADD2.F32 R2, -RZ, R31.reuse.H0_H0 ;  /* 0x2000001fff027230 */ /* 0x100fe40000004100 */
[----:B------:R-:W-:Y:S01]  /*8050*/  FFMA R4, R26, R16, R4 ;  /* 0x000000101a047223 */ /* 0x000fe20000000004 */
[----:B------:R-:W-:Y:S01]  /*8060*/  FMUL R6, R24, R10 ;  /* 0x0000000a18067220 */ /* 0x000fe20000400000 */
[----:B------:R-:W-:Y:S01]  /*8070*/  FFMA R5, R26, R0, R5 ;  /* 0x000000001a057223 */ /* 0x000fe20000000005 */
[----:B------:R-:W-:Y:S02]  /*8080*/  HADD2.F32 R16, -RZ, R31.H1_H1 ;  /* 0x3000001fff107230 */ /* 0x000fe40000004100 */
[----:B------:R-:W-:Y:S01]  /*8090*/  FMUL R11, R24, R11 ;  /* 0x0000000b180b7220 */ /* 0x000fe20000400000 */
[--C-:B------:R-:W-:Y:S02]  /*80a0*/  HADD2.F32 R0, -RZ, R36.reuse.H0_H0 ;  /* 0x20000024ff007230 */ /* 0x100fe40000004100 */
[C---:B------:R-:W-:Y:S01]  /*80b0*/  FFMA R6, R26.reuse, R2, R6 ;  /* 0x000000021a067223 */ /* 0x040fe20000000006 */
[----:B------:R-:W-:Y:S01]  /*80c0*/  F2FP.F16.F32.PACK_AB R33, R7, R3 ;  /* 0x000000030721723e */ /* 0x000fe200000000ff */
[----:B------:R-:W-:Y:S02]  /*80d0*/  HADD2.F32 R2, -RZ, R36.H1_H1 ;  /* 0x30000024ff027230 */ /* 0x000fe40000004100 */
[----:B------:R-:W-:Y:S01]  /*80e0*/  FFMA R11, R26, R16, R11 ;  /* 0x000000101a0b7223 */ /* 0x000fe2000000000b */
[----:B------:R-:W-:Y:S01]  /*80f0*/  FMUL R9, R24, R13 ;  /* 0x0000000d18097220 */ /* 0x000fe20000400000 */
[--C-:B------:R-:W-:Y:S02]  /*8100*/  HADD2.F32 R3, -RZ, R37.reuse.H0_H0 ;  /* 0x20000025ff037230 */ /* 0x100fe40000004100 */
[----:B------:R-:W-:Y:S01]  /*8110*/  FFMA R8, R26, R0, R8 ;  /* 0x000000001a087223 */ /* 0x000fe20000000008 */
[C---:B------:R-:W-:Y:S01]  /*8120*/  FMUL R10, R24.reuse, R14 ;  /* 0x0000000e180a7220 */ /* 0x040fe20000400000 */
[----:B------:R-:W-:Y:S02]  /*8130*/  HADD2.F32 R0, -RZ, R37.H1_H1 ;  /* 0x30000025ff007230 */ /* 0x000fe40000004100 */
[----:B------:R-:W-:Y:S01]  /*8140*/  FMUL R15, R24, R15 ;  /* 0x0000000f180f7220 */ /* 0x000fe20000400000 */
[C---:B------:R-:W-:Y:S01]  /*8150*/  FFMA R9, R26.reuse, R2, R9 ;  /* 0x000000021a097223 */ /* 0x040fe20000000009 */
[C---:B------:R-:W-:Y:S01]  /*8160*/  FFMA R10, R26.reuse, R3, R10 ;  /* 0x000000031a0a7223 */ /* 0x040fe2000000000a */
[--C-:B------:R-:W-:Y:S01]  /*8170*/  HADD2.F32 R2, -RZ, R38.reuse.H0_H0 ;  /* 0x20000026ff027230 */ /* 0x100fe20000004100 */
[----:B------:R-:W-:Y:S01]  /*8180*/  F2FP.F16.F32.PACK_AB R34, R5, R4 ;  /* 0x000000040522723e */ /* 0x000fe200000000ff */
[----:B------:R-:W-:Y:S02]  /*8190*/  HADD2.F32 R3, -RZ, R38.H1_H1 ;  /* 0x30000026ff037230 */ /* 0x000fe40000004100 */
[----:B------:R-:W-:Y:S01]  /*81a0*/  FFMA R15, R26, R0, R15 ;  /* 0x000000001a0f7223 */ /* 0x000fe2000000000f */
[C---:B------:R-:W-:Y:S01]  /*81b0*/  FMUL R13, R24.reuse, R17 ;  /* 0x00000011180d7220 */ /* 0x040fe20000400000 */
[--C-:B------:R-:W-:Y:S02]  /*81c0*/  HADD2.F32 R4, -RZ, R39.reuse.H0_H0 ;  /* 0x20000027ff047230 */ /* 0x100fe40000004100 */
[C---:B------:R-:W-:Y:S01]  /*81d0*/  FMUL R14, R24.reuse, R18 ;  /* 0x00000012180e7220 */ /* 0x040fe20000400000 */
[----:B------:R-:W-:Y:S02]  /*81e0*/  HADD2.F32 R0, -RZ, R39.H1_H1 ;  /* 0x30000027ff007230 */ /* 0x000fe40000004100 */
[----:B------:R-:W-:Y:S01]  /*81f0*/  FMUL R19, R24, R19 ;  /* 0x0000001318137220 */ /* 0x000fe20000400000 */
[----:B------:R-:W-:Y:S01]  /*8200*/  F2FP.F16.F32.PACK_AB R35, R11, R6 ;  /* 0x000000060b23723e */ /* 0x000fe200000000ff */
[C---:B------:R-:W-:Y:S01]  /*8210*/  FFMA R12, R26.reuse, R2, R12 ;  /* 0x000000021a0c7223 */ /* 0x040fe2000000000c */
[C---:B------:R-:W-:Y:S01]  /*8220*/  FFMA R13, R26.reuse, R3, R13 ;  /* 0x000000031a0d7223 */ /* 0x040fe2000000000d */
[C---:B------:R-:W-:Y:S01]  /*8230*/  FFMA R14, R26.reuse, R4, R14 ;  /* 0x000000041a0e7223 */ /* 0x040fe2000000000e */
[----:B------:R-:W-:Y:S01]  /*8240*/  FFMA R19, R26, R0, R19 ;  /* 0x000000001a137223 */ /* 0x000fe20000000013 */
[----:B------:R1:W-:Y:S01]  /*8250*/  STS.128 [R27+0x400], R32 ;  /* 0x000400201b007388 */ /* 0x0003e20000000c00 */
[----:B------:R-:W-:Y:S02]  /*8260*/  F2FP.F16.F32.PACK_AB R8, R9, R8 ;  /* 0x000000080908723e */ /* 0x000fe400000000ff */
[----:B------:R-:W-:Y:S02]  /*8270*/  F2FP.F16.F32.PACK_AB R9, R15, R10 ;  /* 0x0000000a0f09723e */ /* 0x000fe400000000ff */
[----:B------:R-:W-:Y:S02]  /*8280*/  F2FP.F16.F32.PACK_AB R10, R13, R12 ;  /* 0x0000000c0d0a723e */ /* 0x000fe400000000ff */
[----:B------:R-:W-:Y:S02]  /*8290*/  F2FP.F16.F32.PACK_AB R11, R19, R14 ;  /* 0x0000000e130b723e */ /* 0x000fe400000000ff */
[----:B------:R-:W-:Y:S05]  /*82a0*/  IADD3 R0, PT, PT, R27, R61, RZ ;  /* 0x0000003d1b007210 */ /* 0x000fea0007ffe0ff */
[----:B------:R1:W-:Y:S01]  /*82b0*/  STS.128 [R0+0x400], R8 ;  /* 0x0004000800007388 */ /* 0x0003e20000000c00 */
[----:B------:R-:W-:Y:S01]  /*82c0*/  @!PT LDS RZ, [RZ] ;  /* 0x00000000fffff984 */ /* 0x000fe20000000800 */
[----:B------:R-:W-:Y:S01]  /*82d0*/  @!PT LDS RZ, [RZ] ;  /* 0x00000000fffff984 */ /* 0x000fe20000000800 */
[----:B------:R-:W-:Y:S01]  /*82e0*/  @!PT LDS RZ, [RZ] ;  /* 0x00000000fffff984 */ /* 0x000fe20000000800 */
[----:B------:R-:W-:Y:S01]  /*82f0*/  @!PT LDS RZ, [RZ] ;  /* 0x00000000fffff984 */ /* 0x000fe20000000800 */
[----:B------:R2:W-:Y:S07]  /*8300*/  MEMBAR.ALL.CTA ;  /* 0x0000000000007992 */ /* 0x0005ee0000008000 */
[----:B--2---:R-:W2:Y:S02]  /*8310*/  FENCE.VIEW.ASYNC.S ;  /* 0x00000000000073c6 */ /* 0x004ea40000000000 */
[----:B--2---:R-:W-:Y:S06]  /*8320*/  BAR.SYNC.DEFER_BLOCKING 0x1, 0x80 ;  /* 0x0042000000007b1d */ /* 0x004fec0000010000 */
[----:B------:R-:W-:Y:S05]  /*8330*/  @P0 BRA `(.L_x_145) ;  /* 0x0000000000380947 */ /* 0x000fea0003800000 */
[----:B------:R-:W2:Y:S01]  /*8340*/  LDCU.64 UR6, c[0x0][0x348] ;  /* 0x00006900ff0677ac */ /* 0x000ea20008000a00 */
[----:B------:R-:W-:Y:S01]  /*8350*/  R2UR UR5, R62 ;  /* 0x000000003e0572ca */ /* 0x000fe200000e0000 */
[----:B------:R-:W-:Y:S01]  /*8360*/  UMOV UR51, UR36 ;  /* 0x0000002400337c82 */ /* 0x000fe20008000000 */
[----:B------:R-:W-:Y:S01]  /*8370*/  UIADD3 UR9, UPT, UPT, UR49, 0x20, URZ ;  /* 0x0000002031097890 */ /* 0x000fe2000fffe0ff */
[----:B------:R-:W-:Y:S01]  /*8380*/  UMOV UR10, UR50 ;  /* 0x00000032000a7c82 */ /* 0x000fe20008000000 */
[----:B------:R-:W-:Y:S09]  /*8390*/  UMOV UR11, UR36 ;  /* 0x00000024000b7c82 */ /* 0x000ff20008000000 */
[----:B------:R-:W-:Y:S02]  /*83a0*/  UIADD3 UR5, UPT, UPT, UR45, UR5, URZ ;  /* 0x000000052d057290 */ /* 0x000fe4000fffe0ff */
[----:B--2---:R-:W-:Y:S02]  /*83b0*/  UIADD3 UR4, UP0, UPT, UR6, 0x680, URZ ;  /* 0x0000068006047890 */ /* 0x004fe4000ff1e0ff */
[----:B------:R-:W-:Y:S02]  /*83c0*/  UIADD3 UR48, UPT, UPT, UR5, 0x400, URZ ;  /* 0x0000040005307890 */ /* 0x000fe4000fffe0ff */
[----:B------:R-:W-:Y:S02]  /*83d0*/  UIADD3 UR8, UPT, UPT, UR5, 0xc00, URZ ;  /* 0x00000c0005087890 */ /* 0x000fe4000fffe0ff */
[----:B------:R-:W-:Y:S09]  /*83e0*/  UIADD3.X UR5, UPT, UPT, URZ, UR7, URZ, UP0, !UPT ;  /* 0x00000007ff057290 */ /* 0x000ff200087fe4ff */
[----:B------:R2:W-:Y:S01]  /*83f0*/  UTMASTG.3D [UR48], [UR4] ;  /* 0x00000030040073b5 */ /* 0x0005e20008010000 */
[----:B------:R2:W-:Y:S02]  /*8400*/  UTMASTG.3D [UR8], [UR4] ;  /* 0x00000008040073b5 */ /* 0x0005e40008010000 */
[----:B--2---:R0:W-:Y:S02]  /*8410*/  UTMACMDFLUSH ;  /* 0x00000000000079b7 */ /* 0x0041e40000000000 */
.L_x_145:
[----:B------:R-:W-:Y:S05]  /*8420*/  BSYNC.RECONVERGENT B0 ;  /* 0x0000000000007941 */ /* 0x000fea0003800200 */
.L_x_144:
[----:B------:R-:W-:Y:S01]  /*8430*/  UIADD3 UR46, UPT, UPT, UR47, 0x1, URZ ;  /* 0x000000012f2e7890 */ /* 0x000fe2000fffe0ff */
[----:B------:R-:W-:Y:S03]  /*8440*/  BSSY.RECONVERGENT B0, `(.L_x_146) ;  /* 0x0000005000007945 */ /* 0x000fe60003800200 */
[----:B------:R-:W-:Y:S04]  /*8450*/  UISETP.NE.AND UP0, UPT, UR46, 0x3, UPT ;  /* 0x000000032e00788c */ /* 0x000fe8000bf05270 */
[----:B------:R-:W-:Y:S01]  /*8460*/  USEL UR44, UR46, URZ, UP0 ;  /* 0x000000ff2e2c7287 */ /* 0x000fe20008000000 */
[----:B------:R-:W-:Y:S11]  /*8470*/  @P0 BRA `(.L_x_147) ;  /* 0x0000000000040947 */ /* 0x000ff60003800000 */
[----:B------:R-:W-:Y:S04]  /*8480*/  DEPBAR.LE SB0, 0x1 ;  /* 0x000080400000791a */ /* 0x000fe80000000000 */
.L_x_147:
[----:B------:R-:W-:Y:S05]  /*8490*/  BSYNC.RECONVERGENT B0 ;  /* 0x0000000000007941 */ /* 0x000fea0003800200 */
.L_x_146:
[----:B------:R-:W-:Y:S01]  /*84a0*/  BAR.SYNC.DEFER_BLOCKING 0x1, 0x80 ;  /* 0x0042000000007b1d */ /* 0x000fe20000010000 */
[----:B------:R-:W-:Y:S01]  /*84b0*/  ISETP.NE.AND P1, PT, R60, RZ, PT ;  /* 0x000000ff3c00720c */ /* 0x000fe20003f25270 */
[----:B------:R-:W-:Y:S01]  /*84c0*/  UISETP.NE.AND UP0, UPT, UR53, URZ, UPT ;  /* 0x000000ff3500728c */ /* 0x000fe2000bf05270 */
[----:B------:R-:W-:Y:S11]  /*84d0*/  LEA R3, R63, UR45, 0x3 ;  /* 0x0000002d3f037c11 */ /* 0x000ff6000f8e18ff */
[----:B------:R-:W-:Y:S01]  /*84e0*/  @P1 SHF.L.U32 R4, R66, 0x1f, RZ ;  /* 0x0000001f42041819 */ /* 0x000fe200000006ff */
[----:B------:R-:W-:Y:S06]  /*84f0*/  BRA.U !UP0, `(.L_x_148) ;  /* 0x0000000108247547 */ /* 0x000fec000b800000 */
[----:B-1----:R-:W1:Y:S01]  /*8500*/  S2R R0, SR_CgaCtaId ;  /* 0x0000000000007919 */ /* 0x002e620000008800 */
[----:B------:R-:W-:Y:S01]  /*8510*/  IMAD.U32 R2, RZ, RZ, UR52 ;  /* 0x00000034ff027e24 */ /* 0x000fe2000f8e00ff */
[----:B------:R-:W-:Y:S04]  /*8520*/  UIADD3 UR4, UPT, UPT, UR52, 0x1, URZ ;  /* 0x0000000134047890 */ /* 0x000fe8000fffe0ff */
[----:B------:R-:W-:Y:S01]  /*8530*/  @P1 LEA R2, R2, UR45, 0x3 ;  /* 0x0000002d02021c11 */ /* 0x000fe2000f8e18ff */
[----:B------:R-:W-:Y:S04]  /*8540*/  UISETP.NE.AND UP0, UPT, UR4, 0x3, UPT ;  /* 0x000000030400788c */ /* 0x000fe8000bf05270 */
[----:B------:R-:W-:Y:S01]  /*8550*/  @P1 VIADD R2, R2, 0x248 ;  /* 0x0000024802021836 */ /* 0x000fe20000000000 */
[----:B------:R-:W-:Y:S04]  /*8560*/  USEL UR52, UR4, URZ, UP0 ;  /* 0x000000ff04347287 */ /* 0x000fe80008000000 */
[----:B-1----:R-:W-:Y:S04]  /*8570*/  @P1 PRMT R0, R0, 0x654, R2 ;  /* 0x0000065400001816 */ /* 0x002fe80000000002 */
[----:B------:R2:W-:Y:S04]  /*8580*/  @P1 SYNCS.ARRIVE.TRANS64.RED.A1T0 RZ, [R0+URZ], RZ ;  /* 0x000000ff00ff19a7 */ /* 0x0005e800081004ff */
.L_x_148:
[----:B------:R-:W3:Y:S01]  /*8590*/  @P1 SYNCS.PHASECHK.TRANS64.TRYWAIT P0, [R3+URZ+0x230], R4 ;  /* 0x00023004030015a7 */ /* 0x000ee200080011ff */
[----:B------:R-:W-:Y:S01]  /*85a0*/  BSSY B1, `(.L_x_149) ;  /* 0x0000012000017945 */ /* 0x000fe20003800000 */
[----:B---3--:R-:W-:Y:S03]  /*85b0*/  @P1 SEL R65, RZ, 0x1, !P0 ;  /* 0x00000001ff411807 */ /* 0x008fe60004000000 */
[----:B------:R-:W-:Y:S05]  /*85c0*/  @!P1 BRA `(.L_x_150) ;  /* 0x00000000003c9947 */ /* 0x000fea0003800000 */
[----:B------:R-:W-:Y:S01]  /*85d0*/  ISETP.NE.AND P1, PT, R67, RZ, PT ;  /* 0x000000ff4300720c */ /* 0x000fe20003f25270 */
[----:B------:R-:W-:Y:S01]  /*85e0*/  BSSY B0, `(.L_x_151) ;  /* 0x0000009000007945 */ /* 0x000fe20003800000 */
[----:B------:R-:W-:Y:S11]  /*85f0*/  ISETP.NE.AND P0, PT, R65, RZ, PT ;  /* 0x000000ff4100720c */ /* 0x000ff60003f05270 */
[----:B------:R-:W-:Y:S05]  /*8600*/  @P1 IMAD R63, R63, 0x1000, R64 ;  /* 0x000010003f3f1824 */ /* 0x000fea00078e0240 */
[----:B-12---:R-:W-:Y:S05]  /*8610*/  @P1 IADD3 R0, PT, PT, R63, UR45, RZ ;  /* 0x0000002d3f001c10 */ /* 0x006fea000fffe0ff */
[----:B------:R-:W-:Y:S01]  /*8620*/  @P1 IMAD.IADD R0, R61, 0x1, R0 ;  /* 0x000000013d001824 */ /* 0x000fe200078e0200 */
[----:B------:R-:W-:Y:S06]  /*8630*/  @P0 BRA `(.L_x_152) ;  /* 0x00000000000c0947 */ /* 0x000fec0003800000 */
[----:B------:R-:W-:Y:S04]  /*8640*/  SHF.L.U32 R66, R66, 0x1f, RZ ;  /* 0x0000001f42427819 */ /* 0x000fe800000006ff */
[----:B------:R-:W1:Y:S02]  /*8650*/  SYNCS.PHASECHK.TRANS64.TRYWAIT P0, [R3+URZ+0x230], R66 ;  /* 0x00023042030075a7 */ /* 0x000e6400080011ff */
[----:B-1----:R-:W-:Y:S05]  /*8660*/  @!P0 BRA `(.L_x_153) ;  /* 0x0000002000988947 */ /* 0x002fea0003800000 */
.L_x_152:
[----:B------:R-:W-:Y:S05]  /*8670*/  BSYNC B0 ;  /* 0x0000000000007941 */ /* 0x000fea0003800000 */
.L_x_151:
[----:B------:R-:W-:Y:S11]  /*8680*/  ISETP.NE.AND P0, PT, R67, RZ, PT ;  /* 0x000000ff4300720c */ /* 0x000ff60003f05270 */
[----:B------:R-:W-:Y:S02]  /*8690*/  @!UPT UIADD3 URZ, UPT, UPT, URZ, URZ, URZ ;  /* 0x000000fffffff290 */ /* 0x000fe4000fffe0ff */
[----:B------:R3:W4:Y:S04]  /*86a0*/  @P0 LDS.128 R28, [R63+UR45+0x400] ;  /* 0x0004002d3f1c0984 */ /* 0x0007280008000c00 */
[----:B------:R3:W2:Y:S02]  /*86b0*/  @P0 LDS.128 R36, [R0+0x400] ;  /* 0x0004000000240984 */ /* 0x0006a40000000c00 */
.L_x_150:
[----:B------:R-:W-:Y:S05]  /*86c0*/  BSYNC B1 ;  /* 0x0000000000017941 */ /* 0x000fea0003800000 */
.L_x_149:
[----:B-123--:R-:W-:Y:S05]  /*86d0*/  VIADD R0, R25, 0x10 ;  /* 0x0000001019007836 */ /* 0x00efea0000000000 */
[----:B------:R-:W-:Y:S04]  /*86e0*/  SHF.R.U32.HI R0, RZ, 0x15, R0 ;  /* 0x00000015ff007819 */ /* 0x000fe80000011600 */
[----:B------:R-:W-:Y:S11]  /*86f0*/  LOP3.LUT P0, RZ, R0, 0x3, R47, 0x48, !PT ;  /* 0x0000000300ff7812 */ /* 0x000ff6000780482f */
[----:B------:R-:W-:Y:S02]  /*8700*/  @!UPT UIADD3 URZ, UPT, UPT, URZ, URZ, URZ ;  /* 0x000000fffffff290 */ /* 0x000fe4000fffe0ff */
[----:B------:R-:W-:Y:S05]  /*8710*/  @!P0 BRA `(.L_x_154) ;  /* 0x0000000000408947 */ /* 0x000fea0003800000 */
[----:B------:R-:W1:Y:S01]  /*8720*/  LDCU.64 UR8, c[0x4][0x70] ;  /* 0x01000e00ff0877ac */ /* 0x000e620008000a00 */
[----:B------:R-:W-:Y:S01]  /*8730*/  MOV R3, 0x0 ;  /* 0x0000000000037802 */ /* 0x000fe20000000f00 */
[----:B------:R-:W-:Y:S02]  /*8740*/  HFMA2 R12, -RZ, RZ, 0, 5.9604644775390625e-08 ;  /* 0x00000001ff0c7431 */ /* 0x000fe400000001ff */
[----:B------:R-:W-:Y:S02]  /*8750*/  IMAD.MOV.U32 R8, RZ, RZ, 0x192 ;  /* 0x00000192ff087424 */ /* 0x000fe400078e00ff */
[----:B------:R-:W-:Y:S01]  /*8760*/  IMAD.MOV.U32 R13, RZ, RZ, RZ ;  /* 0x000000ffff0d7224 */ /* 0x000fe200078e00ff */
[----:B------:R-:W2:Y:S01]  /*8770*/  LDCU.64 UR6, c[0x4][0x78] ;  /* 0x01000f00ff0677ac */ /* 0x000ea20008000a00 */
[----:B------:R-:W3:Y:S01]  /*8780*/  LDC.64 R2, c[0x4][R3] ;  /* 0x0100000003027b82 */ /* 0x000ee20000000a00 */
[----:B------:R-:W5:Y:S01]  /*8790*/  LDCU.64 UR4, c[0x4][0x10] ;  /* 0x01000200ff0477ac */ /* 0x000f620008000a00 */
[----:B-1----:R-:W-:Y:S01]  /*87a0*/  MOV R5, UR9 ;  /* 0x0000000900057c02 */ /* 0x002fe20008000f00 */
[----:B------:R-:W-:Y:S01]  /*87b0*/  IMAD.U32 R4, RZ, RZ, UR8 ;  /* 0x00000008ff047e24 */ /* 0x000fe2000f8e00ff */
[----:B--2---:R-:W-:Y:S01]  /*87c0*/  MOV R7, UR7 ;  /* 0x0000000700077c02 */ /* 0x004fe20008000f00 */
[----:B------:R-:W-:Y:S01]  /*87d0*/  IMAD.U32 R6, RZ, RZ, UR6 ;  /* 0x00000006ff067e24 */ /* 0x000fe2000f8e00ff */
[----:B-----5:R-:W-:Y:S01]  /*87e0*/  MOV R11, UR5 ;  /* 0x00000005000b7c02 */ /* 0x020fe20008000f00 */
[----:B------:R-:W-:Y:S02]  /*87f0*/  IMAD.U32 R10, RZ, RZ, UR4 ;  /* 0x00000004ff0a7e24 */ /* 0x000fe4000f8e00ff */
[----:B------:R-:W-:Y:S07]  /*8800*/  LEPC R20, `(.L_x_154) ;  /* 0x000000001014794e */ /* 0x000fee0000000000 */
[----:B---34-:R-:W-:Y:S05]  /*8810*/  CALL.ABS.NOINC R2 ;  /* 0x0000000002007343 */ /* 0x018fea0003c00000 */
.L_x_154:
[----:B------:R-:W-:Y:S01]  /*8820*/  ISETP.NE.AND P0, PT, R58, RZ, PT ;  /* 0x000000ff3a00720c */ /* 0x000fe20003f05270 */
[----:B------:R-:W-:Y:S05]  /*8830*/  WARPSYNC.ALL ;  /* 0x0000000000007948 */ /* 0x000fea0003800000 */
[----:B------:R-:W-:Y:S01]  /*8840*/  R2UR UR4, R25 ;  /* 0x00000000190472ca */ /* 0x000fe200000e0000 */
[--C-:B----4-:R-:W-:Y:S01]  /*8850*/  HADD2.F32 R0, -RZ, R28.reuse.H0_H0 ;  /* 0x2000001cff007230 */ /* 0x110fe20000004100 */
[----:B------:R-:W-:Y:S01]  /*8860*/  IADD3 R53, PT, PT, R53, 0x2b0, RZ ;  /* 0x000002b035357810 */ /* 0x000fe20007ffe0ff */
[----:B------:R-:W-:Y:S01]  /*8870*/  HADD2.F32 R2, -RZ, R28.H1_H1 ;  /* 0x3000001cff027230 */ /* 0x000fe20000004100 */
[----:B------:R-:W-:Y:S01]  /*8880*/  BSSY.RECONVERGENT B0, `(.L_x_155) ;  /* 0x0000058000007945 */ /* 0x000fe20003800200 */
[--C-:B------:R-:W-:Y:S01]  /*8890*/  HADD2.F32 R20, -RZ, R29.reuse.H0_H0 ;  /* 0x2000001dff147230 */ /* 0x100fe20000004100 */
[----:B------:R-:W-:Y:S01]  /*88a0*/  LOP3.LUT R53, R53, 0xfefffff8, RZ, 0xc0, !PT ;  /* 0xfefffff835357812 */ /* 0x000fe200078ec0ff */
[----:B------:R-:W-:Y:S02]  /*88b0*/  HADD2.F32 R21, -RZ, R29.H1_H1 ;  /* 0x3000001dff157230 */ /* 0x000fe40000004100 */
[--C-:B------:R-:W-:Y:S02]  /*88c0*/  HADD2.F32 R25, -RZ, R30.reuse.H0_H0 ;  /* 0x2000001eff197230 */ /* 0x100fe40000004100 */
[----:B------:R-:W-:Y:S02]  /*88d0*/  HADD2.F32 R27, -RZ, R30.H1_H1 ;  /* 0x3000001eff1b7230 */ /* 0x000fe40000004100 */
[----:B------:R-:W1:Y:S01]  /*88e0*/  LDTM.x16 R4, tmem[UR4+0x10] ;  /* 0x00001004000479ee */ /* 0x000e620008240000 */
[----:B------:R-:W-:Y:S01]  /*88f0*/  NOP ;  /* 0x0000000000007918 */ /* 0x000fe20000000000 */
[----:B-1----:R1:W-:Y:S01]  /*8900*/  SYNCS.ARRIVE.TRANS64.RED.A1T0 RZ, [R53+URZ], RZ ;  /* 0x000000ff35ff79a7 */ /* 0x0023e200081004ff */
[--C-:B------:R-:W-:Y:S02]  /*8910*/  HADD2.F32 R28, -RZ, R31.reuse.H0_H0 ;  /* 0x2000001fff1c7230 */ /* 0x100fe40000004100 */
[----:B------:R-:W-:Y:S02]  /*8920*/  HADD2.F32 R29, -RZ, R31.H1_H1 ;  /* 0x3000001fff1d7230 */ /* 0x000fe40000004100 */
        /* <DEDUP_REMOVED lines=8> */
[C---:B------:R-:W-:Y:S01]  /*89b0*/  FMUL R4, R24.reuse, R4 ;  /* 0x0000000418047220 */ /* 0x040fe20000400000 */
[C---:B------:R-:W-:Y:S01]  /*89c0*/  FMUL R5, R24.reuse, R5 ;  /* 0x0000000518057220 */ /* 0x040fe20000400000 */
[C---:B------:R-:W-:Y:S01]  /*89d0*/  FMUL R6, R24.reuse, R6 ;  /* 0x0000000618067220 */ /* 0x040fe20000400000 */
[----:B------:R-:W-:Y:S01]  /*89e0*/  FMUL R3, R24, R9 ;  /* 0x0000000918037220 */ /* 0x000fe20000400000 */
[----:B------:R-:W-:Y:S01]  /*89f0*/  FFMA R4, R26, R0, R4 ;  /* 0x000000001a047223 */ /* 0x000fe20000000004 */
[----:B------:R-:W-:Y:S01]  /*8a00*/  FMUL R0, R24, R7 ;  /* 0x0000000718007220 */ /* 0x000fe20000400000 */
[C---:B------:R-:W-:Y:S01]  /*8a10*/  FFMA R5, R26.reuse, R2, R5 ;  /* 0x000000021a057223 */ /* 0x040fe20000000005 */
[----:B------:R-:W-:Y:S01]  /*8a20*/  FFMA R6, R26, R20, R6 ;  /* 0x000000141a067223 */ /* 0x000fe20000000006 */
[----:B------:R-:W-:Y:S01]  /*8a30*/  FMUL R2, R24, R8 ;  /* 0x0000000818027220 */ /* 0x000fe20000400000 */
[----:B------:R-:W-:Y:S01]  /*8a40*/  FFMA R0, R26, R21, R0 ;  /* 0x000000151a007223 */ /* 0x000fe20000000000 */
[C---:B------:R-:W-:Y:S01]  /*8a50*/  FMUL R7, R24.reuse, R10 ;  /* 0x0000000a18077220 */ /* 0x040fe20000400000 */
[----:B------:R-:W-:Y:S01]  /*8a60*/  F2FP.F16.F32.PACK_AB R4, R5, R4 ;  /* 0x000000040504723e */ /* 0x000fe200000000ff */
[----:B------:R-:W-:Y:S01]  /*8a70*/  FMUL R11, R24, R11 ;  /* 0x0000000b180b7220 */ /* 0x000fe20000400000 */
[----:B------:R-:W-:Y:S01]  /*8a80*/  FFMA R2, R26, R25, R2 ;  /* 0x000000191a027223 */ /* 0x000fe20000000002 */
[----:B------:R-:W-:Y:S01]  /*8a90*/  F2FP.F16.F32.PACK_AB R5, R0, R6 ;  /* 0x000000060005723e */ /* 0x000fe200000000ff */
[----:B------:R-:W-:Y:S01]  /*8aa0*/  FMUL R8, R24, R12 ;  /* 0x0000000c18087220 */ /* 0x000fe20000400000 */
[----:B------:R-:W-:Y:S01]  /*8ab0*/  MOV R0, UR44 ;  /* 0x0000002c00007c02 */ /* 0x000fe20008000f00 */
[----:B------:R-:W-:Y:S01]  /*8ac0*/  FFMA R3, R26, R27, R3 ;  /* 0x0000001b1a037223 */ /* 0x000fe20000000003 */
[----:B------:R-:W-:Y:S01]  /*8ad0*/  FMUL R9, R24, R13 ;  /* 0x0000000d18097220 */ /* 0x000fe20000400000 */
[----:B------:R-:W-:Y:S01]  /*8ae0*/  FFMA R7, R26, R28, R7 ;  /* 0x0000001c1a077223 */ /* 0x000fe20000000007 */
[----:B------:R-:W-:Y:S01]  /*8af0*/  FMUL R10, R24, R14 ;  /* 0x0000000e180a7220 */ /* 0x000fe20000400000 */
[----:B------:R-:W-:Y:S01]  /*8b00*/  FFMA R11, R26, R29, R11 ;  /* 0x0000001d1a0b7223 */ /* 0x000fe2000000000b */
[----:B------:R-:W-:Y:S01]  /*8b10*/  FMUL R15, R24, R15 ;  /* 0x0000000f180f7220 */ /* 0x000fe20000400000 */
[----:B------:R-:W-:Y:S01]  /*8b20*/  FFMA R8, R26, R30, R8 ;  /* 0x0000001e1a087223 */ /* 0x000fe20000000008 */
[----:B------:R-:W-:Y:S01]  /*8b30*/  LEA R0, R0, R44, 0xb ;  /* 0x0000002c00007211 */ /* 0x000fe200078e58ff */
[----:B------:R-:W-:Y:S01]  /*8b40*/  FMUL R12, R24, R16 ;  /* 0x00000010180c7220 */ /* 0x000fe20000400000 */
[----:B------:R-:W-:Y:S01]  /*8b50*/  FFMA R9, R26, R31, R9 ;  /* 0x0000001f1a097223 */ /* 0x000fe20000000009 */
[----:B------:R-:W-:Y:S01]  /*8b60*/  FMUL R13, R24, R17 ;  /* 0x00000011180d7220 */ /* 0x000fe20000400000 */
[----:B------:R-:W-:Y:S01]  /*8b70*/  FFMA R10, R26, R32, R10 ;  /* 0x000000201a0a7223 */ /* 0x000fe2000000000a */
[----:B------:R-:W-:Y:S01]  /*8b80*/  FMUL R14, R24, R18 ;  /* 0x00000012180e7220 */ /* 0x000fe20000400000 */
[----:B------:R-:W-:Y:S01]  /*8b90*/  FFMA R15, R26, R33, R15 ;  /* 0x000000211a0f7223 */ /* 0x000fe2000000000f */
[----:B------:R-:W-:Y:S01]  /*8ba0*/  FMUL R19, R24, R19 ;  /* 0x0000001318137220 */ /* 0x000fe20000400000 */
[----:B------:R-:W-:Y:S01]  /*8bb0*/  F2FP.F16.F32.PACK_AB R6, R3, R2 ;  /* 0x000000020306723e */ /* 0x000fe200000000ff */
[C---:B------:R-:W-:Y:S01]  /*8bc0*/  FFMA R12, R26.reuse, R34, R12 ;  /* 0x000000221a0c7223 */ /* 0x040fe2000000000c */
[----:B------:R-:W-:Y:S01]  /*8bd0*/  F2FP.F16.F32.PACK_AB R7, R11, R7 ;  /* 0x000000070b07723e */ /* 0x000fe200000000ff */
[----:B------:R-:W-:Y:S01]  /*8be0*/  FFMA R13, R26, R35, R13 ;  /* 0x000000231a0d7223 */ /* 0x000fe2000000000d */
[----:B------:R-:W-:Y:S01]  /*8bf0*/  LEA R0, R0, UR45, 0x1 ;  /* 0x0000002d00007c11 */ /* 0x000fe2000f8e08ff */
[C---:B------:R-:W-:Y:S01]  /*8c00*/  FFMA R14, R26.reuse, R36, R14 ;  /* 0x000000241a0e7223 */ /* 0x040fe2000000000e */
[----:B------:R-:W-:Y:S01]  /*8c10*/  FFMA R19, R26, R37, R19 ;  /* 0x000000251a137223 */ /* 0x000fe20000000013 */
[----:B------:R-:W-:Y:S02]  /*8c20*/  F2FP.F16.F32.PACK_AB R8, R9, R8 ;  /* 0x000000080908723e */ /* 0x000fe400000000ff */
[----:B------:R1:W-:Y:S01]  /*8c30*/  STS.128 [R0+0x400], R4 ;  /* 0x0004000400007388 */ /* 0x0003e20000000c00 */
        /* <DEDUP_REMOVED lines=14> */
[----:B------:R-:W-:Y:S02]  /*8d20*/  ULEA UR5, UR44, UR45, 0xc ;  /* 0x0000002d2c057291 */ /* 0x000fe4000f8e60ff */
[----:B------:R-:W-:Y:S02]  /*8d30*/  UIADD3 UR13, UPT, UPT, UR49, 0x10, URZ ;  /* 0x00000010310d7890 */ /* 0x000fe4000fffe0ff */
[----:B------:R-:W-:Y:S02]  /*8d40*/  UIADD3 UR12, UPT, UPT, UR5, 0x400, URZ ;  /* 0x00000400050c7890 */ /* 0x000fe4000fffe0ff */
[----:B------:R-:W-:Y:S01]  /*8d50*/  UIADD3 UR8, UPT, UPT, UR5, 0xc00, URZ ;  /* 0x00000c0005087890 */ /* 0x000fe2000fffe0ff */
[----:B------:R-:W-:Y:S01]  /*8d60*/  UMOV UR14, UR50 ;  /* 0x00000032000e7c82 */ /* 0x000fe20008000000 */
[----:B------:R-:W-:Y:S01]  /*8d70*/  UMOV UR15, UR36 ;  /* 0x00000024000f7c82 */ /* 0x000fe20008000000 */
[----:B------:R-:W-:Y:S01]  /*8d80*/  UIADD3 UR9, UPT, UPT, UR49, 0x30, URZ ;  /* 0x0000003031097890 */ /* 0x000fe2000fffe0ff */
[----:B------:R-:W-:Y:S01]  /*8d90*/  UMOV UR10, UR50 ;  /* 0x00000032000a7c82 */ /* 0x000fe20008000000 */
[----:B------:R-:W-:Y:S01]  /*8da0*/  UMOV UR11, UR36 ;  /* 0x00000024000b7c82 */ /* 0x000fe20008000000 */
[----:B--2---:R-:W-:Y:S04]  /*8db0*/  UIADD3 UR4, UP0, UPT, UR6, 0x680, URZ ;  /* 0x0000068006047890 */ /* 0x004fe8000ff1e0ff */
[----:B------:R-:W-:Y:S09]  /*8dc0*/  UIADD3.X UR5, UPT, UPT, URZ, UR7, URZ, UP0, !UPT ;  /* 0x00000007ff057290 */ /* 0x000ff200087fe4ff */
[----:B------:R2:W-:Y:S01]  /*8dd0*/  UTMASTG.3D [UR12], [UR4] ;  /* 0x0000000c040073b5 */ /* 0x0005e20008010000 */
[----:B------:R2:W-:Y:S02]  /*8de0*/  UTMASTG.3D [UR8], [UR4] ;  /* 0x00000008040073b5 */ /* 0x0005e40008010000 */
[----:B--2---:R0:W-:Y:S02]  /*8df0*/  UTMACMDFLUSH ;  /* 0x00000000000079b7 */ /* 0x0041e40000000000 */
.L_x_156:
[----:B------:R-:W-:Y:S05]  /*8e00*/  BSYNC.RECONVERGENT B0 ;  /* 0x0000000000007941 */ /* 0x000fea0003800200 */
.L_x_155:
[----:B------:R-:W-:Y:S01]  /*8e10*/  UIADD3 UR4, UPT, UPT, UR44, 0x1, URZ ;  /* 0x000000012c047890 */ /* 0x000fe2000fffe0ff */
[----:B------:R-:W-:Y:S03]  /*8e20*/  BSSY.RECONVERGENT B0, `(.L_x_157) ;  /* 0x0000008000007945 */ /* 0x000fe60003800200 */
[----:B------:R-:W-:Y:S04]  /*8e30*/  UISETP.NE.AND UP0, UPT, UR4, 0x3, UPT ;  /* 0x000000030400788c */ /* 0x000fe8000bf05270 */
[----:B------:R-:W-:Y:S02]  /*8e40*/  UISETP.EQ.XOR UP1, UPT, UR46, 0x3, !UP0 ;  /* 0x000000032e00788c */ /* 0x000fe4000c722a70 */
[----:B------:R-:W-:Y:S02]  /*8e50*/  USEL UR47, UR4, URZ, UP0 ;  /* 0x000000ff042f7287 */ /* 0x000fe40008000000 */
[----:B------:R-:W-:Y:S04]  /*8e60*/  USEL UR5, URZ, 0x1, !UP1 ;  /* 0x00000001ff057887 */ /* 0x000fe8000c800000 */
[----:B------:R-:W-:Y:S01]  /*8e70*/  ULOP3.LUT UR54, UR54, UR5, URZ, 0x3c, !UPT ;  /* 0x0000000536367292 */ /* 0x000fe2000f8e3cff */
[----:B------:R-:W-:Y:S11]  /*8e80*/  @P0 BRA `(.L_x_158) ;  /* 0x0000000000040947 */ /* 0x000ff60003800000 */
[----:B------:R-:W-:Y:S04]  /*8e90*/  DEPBAR.LE SB0, 0x1 ;  /* 0x000080400000791a */ /* 0x000fe80000000000 */
.L_x_158:
[----:B------:R-:W-:Y:S05]  /*8ea0*/  BSYNC.RECONVERGENT B0 ;  /* 0x0000000000007941 */ /* 0x000fea0003800200 */
.L_x_157:
[----:B------:R-:W-:Y:S01]  /*8eb0*/  BAR.SYNC.DEFER_BLOCKING 0x1, 0x80 ;  /* 0x0042000000007b1d */ /* 0x000fe20000010000 */
[----:B------:R-:W-:Y:S01]  /*8ec0*/  UISETP.NE.AND UP0, UPT, UR53, -0x2, UPT ;  /* 0xfffffffe3500788c */ /* 0x000fe2000bf05270 */
[----:B------:R-:W-:Y:S08]  /*8ed0*/  IADD3 R22, PT, PT, R22, 0x1, RZ ;  /* 0x0000000116167810 */ /* 0x000ff00007ffe0ff */
[----:B------:R-:W-:Y:S05]  /*8ee0*/  BRA.U !UP0, `(.L_x_159) ;  /* 0x0000000108287547 */ /* 0x000fea000b800000 */
[----:B-1----:R-:W1:Y:S01]  /*8ef0*/  S2R R0, SR_CgaCtaId ;  /* 0x0000000000007919 */ /* 0x002e620000008800 */
[----:B------:R-:W-:Y:S01]  /*8f00*/  ISETP.NE.AND P0, PT, R60, RZ, PT ;  /* 0x000000ff3c00720c */ /* 0x000fe20003f05270 */
[----:B------:R-:W-:Y:S01]  /*8f10*/  IMAD.U32 R2, RZ, RZ, UR52 ;  /* 0x00000034ff027e24 */ /* 0x000fe2000f8e00ff */
[----:B------:R-:W-:Y:S04]  /*8f20*/  UIADD3 UR4, UPT, UPT, UR52, 0x1, URZ ;  /* 0x0000000134047890 */ /* 0x000fe8000fffe0ff */
[----:B------:R-:W-:Y:S04]  /*8f30*/  UISETP.NE.AND UP0, UPT, UR4, 0x3, UPT ;  /* 0x000000030400788c */ /* 0x000fe8000bf05270 */
[----:B------:R-:W-:Y:S03]  /*8f40*/  USEL UR52, UR4, URZ, UP0 ;  /* 0x000000ff04347287 */ /* 0x000fe60008000000 */
[----:B------:R-:W-:Y:S05]  /*8f50*/  @P0 LEA R2, R2, UR45, 0x3 ;  /* 0x0000002d02020c11 */ /* 0x000fea000f8e18ff */
[----:B------:R-:W-:Y:S05]  /*8f60*/  @P0 VIADD R2, R2, 0x248 ;  /* 0x0000024802020836 */ /* 0x000fea0000000000 */
[----:B-1----:R-:W-:Y:S04]  /*8f70*/  @P0 PRMT R0, R0, 0x654, R2 ;  /* 0x0000065400000816 */ /* 0x002fe80000000002 */
[----:B------:R2:W-:Y:S03]  /*8f80*/  @P0 SYNCS.ARRIVE.TRANS64.RED.A1T0 RZ, [R0+URZ], RZ ;  /* 0x000000ff00ff09a7 */ /* 0x0005e600081004ff */
.L_x_159:
[----:B------:R-:W-:Y:S01]  /*8f90*/  R2UR UR6, R59 ;  /* 0x000000003b0672ca */ /* 0x000fe200000e0000 */
[----:B------:R-:W-:Y:S01]  /*8fa0*/  UIADD3 UR53, UPT, UPT, UR53, 0x2, URZ ;  /* 0x0000000235357890 */ /* 0x000fe2000fffe0ff */
[----:B------:R-:W-:Y:S01]  /*8fb0*/  R2UR UR5, R50 ;  /* 0x00000000320572ca */ /* 0x000fe200000e0000 */
[----:B------:R-:W-:Y:S01]  /*8fc0*/  UMOV UR36, UR63 ;  /* 0x0000003f00247c82 */ /* 0x000fe20008000000 */
[----:B------:R-:W-:Y:S02]  /*8fd0*/  R2UR UR4, R51 ;  /* 0x00000000330472ca */ /* 0x000fe400000e0000 */
[----:B------:R-:W-:Y:S02]  /*8fe0*/  ISETP.NE.AND P0, PT, R55, 0x2, PT ;  /* 0x000000023700780c */ /* 0x000fe40003f05270 */
[----:B------:R-:W-:Y:S02]  /*8ff0*/  ISETP.NE.AND P1, PT, R22, 0x4, PT ;  /* 0x000000041600780c */ /* 0x000fe40003f25270 */
[----:B------:R-:W-:Y:S02]  /*9000*/  SEL R2, RZ, 0x1, P0 ;  /* 0x00000001ff027807 */ /* 0x000fe40000000000 */
[----:B-12---:R-:W-:Y:S01]  /*9010*/  SEL R0, RZ, 0x1, P1 ;  /* 0x00000001ff007807 */ /* 0x006fe20000800000 */
[----:B------:R-:W-:Y:S01]  /*9020*/  UISETP.NE.AND UP0, UPT, UR6, URZ, UPT ;  /* 0x000000ff0600728c */ /* 0x000fe2000bf05270 */
[----:B------:R-:W-:Y:S01]  /*9030*/  LOP3.LUT R56, R56, R2, RZ, 0x3c, !PT ;  /* 0x0000000238387212 */ /* 0x000fe200078e3cff */
[----:B------:R-:W-:Y:S01]  /*9040*/  UIADD3 UR33, UPT, UPT, UR37, UR5, URZ ;  /* 0x0000000525217290 */ /* 0x000fe2000fffe0ff */
[----:B------:R-:W-:Y:S01]  /*9050*/  LOP3.LUT R57, R57, R0, RZ, 0x3c, !PT ;  /* 0x0000000039397212 */ /* 0x000fe200078e3cff */
[----:B------:R-:W-:Y:S01]  /*9060*/  UIADD3 UR32, UPT, UPT, UR38, UR4, URZ ;  /* 0x0000000426207290 */ /* 0x000fe2000fffe0ff */
[----:B------:R-:W-:Y:S02]  /*9070*/  SEL R55, R55, RZ, P0 ;  /* 0x000000ff37377207 */ /* 0x000fe40000000000 */
[----:B------:R-:W-:Y:S02]  /*9080*/  SEL R22, R22, RZ, P1 ;  /* 0x000000ff16167207 */ /* 0x000fe40000800000 */
[----:B------:R-:W-:Y:S07]  /*9090*/  BRA.U UP0, `(.L_x_160) ;  /* 0xffffffdd004c7547 */ /* 0x000fee000b83ffff */
[----:B------:R-:W-:-:S13]  /*90a0*/  R2UR UR4, R52 ;  /* 0x00000000340472ca */ /* 0x000fda00000e0000 */
[----:B------:R-:W-:-:S09]  /*90b0*/  UISETP.NE.AND UP0, UPT, UR4, URZ, UPT ;  /* 0x000000ff0400728c */ /* 0x000fd2000bf05270 */
[----:B------:R-:W-:Y:S05]  /*90c0*/  BRA.U !UP0, `(.L_x_161) ;  /* 0x0000000108487547 */ /* 0x000fea000b800000 */
[----:B------:R-:W1:Y:S02]  /*90d0*/  LDCU.64 UR4, c[0x0][0x890] ;  /* 0x00011200ff0477ac */ /* 0x000e640008000a00 */
[----:B-1----:R-:W-:-:S04]  /*90e0*/  UISETP.NE.U32.AND UP0, UPT, UR4, URZ, UPT ;  /* 0x000000ff0400728c */ /* 0x002fc8000bf05070 */
[----:B------:R-:W-:-:S09]  /*90f0*/  UISETP.NE.AND.EX UP0, UPT, UR5, URZ, UPT, UP0 ;  /* 0x000000ff0500728c */ /* 0x000fd2000bf05300 */
[----:B------:R-:W-:Y:S05]  /*9100*/  BRA.U UP0, `(.L_x_162) ;  /* 0x00000001000c7547 */ /* 0x000fea000b800000 */
[----:B------:R-:W-:-:S13]  /*9110*/  FSETP.NEU.AND P0, PT, R26, RZ, PT ;  /* 0x000000ff1a00720b */ /* 0x000fda0003f0d000 */
[----:B------:R-:W-:Y:S05]  /*9120*/  @!P0 EXIT ;  /* 0x000000000000894d */ /* 0x000fea0003800000 */
[----:B------:R-:W-:Y:S05]  /*9130*/  BRA `(.L_x_161) ;  /* 0x00000000002c7947 */ /* 0x000fea0003800000 */
.L_x_162:
[----:B------:R-:W-:Y:S01]  /*9140*/  ISETP.NE.AND P0, PT, R54, RZ, PT ;  /* 0x000000ff3600720c */ /* 0x000fe20003f05270 */
[----:B------:R-:W-:-:S12]  /*9150*/  BSSY.RECONVERGENT B0, `(.L_x_161) ;  /* 0x0000009000007945 */ /* 0x000fd80003800200 */
[----:B------:R-:W-:Y:S05]  /*9160*/  @P0 BRA `(.L_x_163) ;  /* 0x0000000000140947 */ /* 0x000fea0003800000 */
[----:B------:R-:W1:Y:S02]  /*9170*/  LDCU.64 UR4, c[0x0][0x888] ;  /* 0x00011100ff0477ac */ /* 0x000e640008000a00 */
[----:B-1----:R-:W-:-:S04]  /*9180*/  ISETP.NE.U32.AND P0, PT, RZ, UR4, PT ;  /* 0x00000004ff007c0c */ /* 0x002fc8000bf05070 */
[----:B------:R-:W-:-:S13]  /*9190*/  ISETP.NE.AND.EX P0, PT, RZ, UR5, PT, P0 ;  /* 0x00000005ff007c0c */ /* 0x000fda000bf05300 */
[----:B------:R-:W-:Y:S05]  /*91a0*/  @!P0 EXIT ;  /* 0x000000000000894d */ /* 0x000fea0003800000 */
[----:B------:R-:W-:Y:S05]  /*91b0*/  BRA `(.L_x_164) ;  /* 0x0000000000087947 */ /* 0x000fea0003800000 */
.L_x_163:
[----:B------:R-:W-:-:S13]  /*91c0*/  FSETP.NEU.AND P0, PT, R26, RZ, PT ;  /* 0x000000ff1a00720b */ /* 0x000fda0003f0d000 */
[----:B------:R-:W-:Y:S05]  /*91d0*/  @!P0 EXIT ;  /* 0x000000000000894d */ /* 0x000fea0003800000 */
.L_x_164:
[----:B------:R-:W-:Y:S05]  /*91e0*/  BSYNC.RECONVERGENT B0 ;  /* 0x0000000000007941 */ /* 0x000fea0003800200 */
.L_x_161:
[----:B------:R-:W1:Y:S01]  /*91f0*/  S2UR UR5, SR_CgaCtaId ;  /* 0x00000000000579c3 */ /* 0x000e620000008800 */
[----:B------:R-:W-:Y:S01]  /*9200*/  ULEA UR4, UR52, UR45, 0x3 ;  /* 0x0000002d34047291 */ /* 0x000fe2000f8e18ff */
[----:B------:R-:W-:-:S04]  /*9210*/  DEPBAR.LE SB0, 0x0 ;  /* 0x000080000000791a */ /* 0x000fc80000000000 */
[----:B------:R-:W-:-:S04]  /*9220*/  UIADD3 UR4, UPT, UPT, UR4, 0x248, URZ ;  /* 0x0000024804047890 */ /* 0x000fc8000fffe0ff */
[----:B-1----:R-:W-:-:S09]  /*9230*/  UPRMT UR4, UR5, 0x654, UR4 ;  /* 0x0000065405047896 */ /* 0x002fd20008000004 */
[----:B------:R-:W-:Y:S01]  /*9240*/  SYNCS.ARRIVE.TRANS64.RED.A1T0 RZ, [UR4], RZ ;  /* 0x000000ffffff79a7 */ /* 0x000fe20008100404 */
[----:B------:R-:W-:Y:S05]  /*9250*/  EXIT ;  /* 0x000000000000794d */ /* 0x000fea0003800000 */
.L_x_25:
[----:B-1----:R1:W3:Y:S02]  /*9260*/  SYNCS.PHASECHK.TRANS64.TRYWAIT P0, [R0+URZ+0x2e0], R2 ;  /* 0x0002e002000075a7 */ /* 0x0022e400080011ff */
[----:B---3--:R-:W-:Y:S05]  /*9270*/  @!P0 NANOSLEEP.SYNCS 0x989680 ;  /* 0x009896800000895d */ /* 0x008fea0003900000 */
[----:B------:R-:W3:Y:S02]  /*9280*/  @!P0 SYNCS.PHASECHK.TRANS64 P0, [R0+URZ+0x2e0], R2 ;  /* 0x0002e002000085a7 */ /* 0x000ee400080010ff */
[----:B---3--:R-:W-:Y:S05]  /*9290*/  @!P0 BRA `(.L_x_25) ;  /* 0xfffffffc00f08947 */ /* 0x008fea000383ffff */
[----:B------:R-:W-:Y:S05]  /*92a0*/  BRA `(.L_x_165) ;  /* 0xffffff8c00087947 */ /* 0x000fea000383ffff */
.L_x_28:
[----:B-1----:R-:W-:-:S07]  /*92b0*/  MOV R0, UR33 ;  /* 0x0000002100007c02 */ /* 0x002fce0008000f00 */
.L_x_166:
[----:B-1----:R1:W3:Y:S02]  /*92c0*/  SYNCS.PHASECHK.TRANS64.TRYWAIT P0, [R0+URZ+0x118], R3 ;  /* 0x00011803000075a7 */ /* 0x0022e400080011ff */
[----:B---3--:R-:W-:Y:S05]  /*92d0*/  @!P0 NANOSLEEP.SYNCS 0x989680 ;  /* 0x009896800000895d */ /* 0x008fea0003900000 */
[----:B------:R-:W3:Y:S02]  /*92e0*/  @!P0 SYNCS.PHASECHK.TRANS64 P0, [R0+URZ+0x118], R3 ;  /* 0x00011803000085a7 */ /* 0x000ee400080010ff */
[----:B---3--:R-:W-:Y:S05]  /*92f0*/  @!P0 BRA `(.L_x_166) ;  /* 0xfffffffc00f08947 */ /* 0x008fea000383ffff */
[----:B------:R-:W-:Y:S05]  /*9300*/  BRA `(.L_x_27) ;  /* 0xffffff8c00587947 */ /* 0x000fea000383ffff */
.L_x_35:
[----:B-1----:R-:W-:-:S07]  /*9310*/  MOV R0, UR9 ;  /* 0x0000000900007c02 */ /* 0x002fce0008000f00 */
.L_x_167:
[----:B-1----:R1:W3:Y:S02]  /*9320*/  SYNCS.PHASECHK.TRANS64.TRYWAIT P0, [R0+URZ+0x118], R3 ;  /* 0x00011803000075a7 */ /* 0x0022e400080011ff */
[----:B---3--:R-:W-:Y:S05]  /*9330*/  @!P0 NANOSLEEP.SYNCS 0x989680 ;  /* 0x009896800000895d */ /* 0x008fea0003900000 */
[----:B------:R-:W3:Y:S02]  /*9340*/  @!P0 SYNCS.PHASECHK.TRANS64 P0, [R0+URZ+0x118], R3 ;  /* 0x00011803000085a7 */ /* 0x000ee400080010ff */
[----:B---3--:R-:W-:Y:S05]  /*9350*/  @!P0 BRA `(.L_x_167) ;  /* 0xfffffffc00f08947 */ /* 0x008fea000383ffff */
[----:B------:R-:W-:Y:S05]  /*9360*/  BRA `(.L_x_34) ;  /* 0xffffff90001c7947 */ /* 0x000fea000383ffff */
.L_x_40:
[----:B-1----:R1:W3:Y:S02]  /*9370*/  SYNCS.PHASECHK.TRANS64.TRYWAIT P0, [R3+URZ+0x270], R0 ;  /* 0x00027000030075a7 */ /* 0x0022e400080011ff */
[----:B---3--:R-:W-:Y:S05]  /*9380*/  @!P0 NANOSLEEP.SYNCS 0x989680 ;  /* 0x009896800000895d */ /* 0x008fea0003900000 */
[----:B------:R-:W3:Y:S02]  /*9390*/  @!P0 SYNCS.PHASECHK.TRANS64 P0, [R3+URZ+0x270], R0 ;  /* 0x00027000030085a7 */ /* 0x000ee400080010ff */
[----:B---3--:R-:W-:Y:S05]  /*93a0*/  @!P0 BRA `(.L_x_40) ;  /* 0xfffffffc00f08947 */ /* 0x008fea000383ffff */
[----:B------:R-:W-:Y:S05]  /*93b0*/  BRA `(.L_x_168) ;  /* 0xffffff9000c07947 */ /* 0x000fea000383ffff */
.L_x_44:
[----:B------:R-:W-:-:S07]  /*93c0*/  MOV R0, UR4 ;  /* 0x0000000400007c02 */ /* 0x000fce0008000f00 */
.L_x_169:
[----:B-1----:R1:W3:Y:S02]  /*93d0*/  SYNCS.PHASECHK.TRANS64.TRYWAIT P0, [R0+URZ], R2 ;  /* 0x00000002000075a7 */ /* 0x0022e400080011ff */
[----:B---3--:R-:W-:Y:S05]  /*93e0*/  @!P0 NANOSLEEP.SYNCS 0x989680 ;  /* 0x009896800000895d */ /* 0x008fea0003900000 */
[----:B------:R-:W3:Y:S02]  /*93f0*/  @!P0 SYNCS.PHASECHK.TRANS64 P0, [R0+URZ], R2 ;  /* 0x00000002000085a7 */ /* 0x000ee400080010ff */
[----:B---3--:R-:W-:Y:S05]  /*9400*/  @!P0 BRA `(.L_x_169) ;  /* 0xfffffffc00f08947 */ /* 0x008fea000383ffff */
[----:B------:R-:W-:Y:S05]  /*9410*/  BRA `(.L_x_170) ;  /* 0xffffff98006c7947 */ /* 0x000fea000383ffff */
.L_x_45:
[----:B------:R-:W-:-:S07]  /*9420*/  MOV R0, UR5 ;  /* 0x0000000500007c02 */ /* 0x000fce0008000f00 */
.L_x_171:
[----:B-1----:R1:W3:Y:S02]  /*9430*/  SYNCS.PHASECHK.TRANS64.TRYWAIT P0, [R0+URZ], R3 ;  /* 0x00000003000075a7 */ /* 0x0022e400080011ff */
[----:B---3--:R-:W-:Y:S05]  /*9440*/  @!P0 NANOSLEEP.SYNCS 0x989680 ;  /* 0x009896800000895d */ /* 0x008fea0003900000 */
[----:B------:R-:W3:Y:S02]  /*9450*/  @!P0 SYNCS.PHASECHK.TRANS64 P0, [R0+URZ], R3 ;  /* 0x00000003000085a7 */ /* 0x000ee400080010ff */
[----:B---3--:R-:W-:Y:S05]  /*9460*/  @!P0 BRA `(.L_x_171) ;  /* 0xfffffffc00f08947 */ /* 0x008fea000383ffff */
[----:B------:R-:W-:Y:S05]  /*9470*/  BRA `(.L_x_172) ;  /* 0xffffff9800787947 */ /* 0x000fea000383ffff */
.L_x_46:
[----:B------:R-:W-:-:S07]  /*9480*/  MOV R0, UR5 ;  /* 0x0000000500007c02 */ /* 0x000fce0008000f00 */
.L_x_173:
[----:B-1----:R1:W3:Y:S02]  /*9490*/  SYNCS.PHASECHK.TRANS64.TRYWAIT P0, [R0+URZ], R3 ;  /* 0x00000003000075a7 */ /* 0x0022e400080011ff */
[----:B---3--:R-:W-:Y:S05]  /*94a0*/  @!P0 NANOSLEEP.SYNCS 0x989680 ;  /* 0x009896800000895d */ /* 0x008fea0003900000 */
[----:B------:R-:W3:Y:S02]  /*94b0*/  @!P0 SYNCS.PHASECHK.TRANS64 P0, [R0+URZ], R3 ;  /* 0x00000003000085a7 */ /* 0x000ee400080010ff */
[----:B---3--:R-:W-:Y:S05]  /*94c0*/  @!P0 BRA `(.L_x_173) ;  /* 0xfffffffc00f08947 */ /* 0x008fea000383ffff */
[----:B------:R-:W-:Y:S05]  /*94d0*/  BRA `(.L_x_174) ;  /* 0xffffff9800847947 */ /* 0x000fea000383ffff */
.L_x_47:
[----:B------:R-:W-:-:S07]  /*94e0*/  MOV R0, UR5 ;  /* 0x0000000500007c02 */ /* 0x000fce0008000f00 */
.L_x_175:
[----:B-1----:R1:W3:Y:S02]  /*94f0*/  SYNCS.PHASECHK.TRANS64.TRYWAIT P0, [R0+URZ], R3 ;  /* 0x00000003000075a7 */ /* 0x0022e400080011ff */
[----:B---3--:R-:W-:Y:S05]  /*9500*/  @!P0 NANOSLEEP.SYNCS 0x989680 ;  /* 0x009896800000895d */ /* 0x008fea0003900000 */
[----:B------:R-:W3:Y:S02]  /*9510*/  @!P0 SYNCS.PHASECHK.TRANS64 P0, [R0+URZ], R3 ;  /* 0x00000003000085a7 */ /* 0x000ee400080010ff */
[----:B---3--:R-:W-:Y:S05]  /*9520*/  @!P0 BRA `(.L_x_175) ;  /* 0xfffffffc00f08947 */ /* 0x008fea000383ffff */
[----:B------:R-:W-:Y:S05]  /*9530*/  BRA `(.L_x_176) ;  /* 0xffffff9800907947 */ /* 0x000fea000383ffff */
.L_x_48:
[----:B------:R-:W-:-:S07]  /*9540*/  MOV R0, UR5 ;  /* 0x0000000500007c02 */ /* 0x000fce0008000f00 */
.L_x_177:
[----:B-1----:R1:W3:Y:S02]  /*9550*/  SYNCS.PHASECHK.TRANS64.TRYWAIT P0, [R0+URZ], R3 ;  /* 0x00000003000075a7 */ /* 0x0022e400080011ff */
[----:B---3--:R-:W-:Y:S05]  /*9560*/  @!P0 NANOSLEEP.SYNCS 0x989680 ;  /* 0x009896800000895d */ /* 0x008fea0003900000 */
[----:B------:R-:W3:Y:S02]  /*9570*/  @!P0 SYNCS.PHASECHK.TRANS64 P0, [R0+URZ], R3 ;  /* 0x00000003000085a7 */ /* 0x000ee400080010ff */
[----:B---3--:R-:W-:Y:S05]  /*9580*/  @!P0 BRA `(.L_x_177) ;  /* 0xfffffffc00f08947 */ /* 0x008fea000383ffff */
[----:B------:R-:W-:Y:S05]  /*9590*/  BRA `(.L_x_178) ;  /* 0xffffff98009c7947 */ /* 0x000fea000383ffff */
.L_x_49:
[----:B------:R-:W-:-:S07]  /*95a0*/  MOV R0, UR5 ;  /* 0x0000000500007c02 */ /* 0x000fce0008000f00 */
.L_x_179:
[----:B-1----:R1:W3:Y:S02]  /*95b0*/  SYNCS.PHASECHK.TRANS64.TRYWAIT P0, [R0+URZ], R3 ;  /* 0x00000003000075a7 */ /* 0x0022e400080011ff */
[----:B---3--:R-:W-:Y:S05]  /*95c0*/  @!P0 NANOSLEEP.SYNCS 0x989680 ;  /* 0x009896800000895d */ /* 0x008fea0003900000 */
[----:B------:R-:W3:Y:S02]  /*95d0*/  @!P0 SYNCS.PHASECHK.TRANS64 P0, [R0+URZ], R3 ;  /* 0x00000003000085a7 */ /* 0x000ee400080010ff */
[----:B---3--:R-:W-:Y:S05]  /*95e0*/  @!P0 BRA `(.L_x_179) ;  /* 0xfffffffc00f08947 */ /* 0x008fea000383ffff */
[----:B------:R-:W-:Y:S05]  /*95f0*/  BRA `(.L_x_180) ;  /* 0xffffff9800a87947 */ /* 0x000fea000383ffff */
.L_x_50:
[----:B------:R-:W-:-:S07]  /*9600*/  MOV R0, UR5 ;  /* 0x0000000500007c02 */ /* 0x000fce0008000f00 */
.L_x_181:
[----:B-1----:R1:W3:Y:S02]  /*9610*/  SYNCS.PHASECHK.TRANS64.TRYWAIT P0, [R0+URZ], R3 ;  /* 0x00000003000075a7 */ /* 0x0022e400080011ff */
[----:B---3--:R-:W-:Y:S05]  /*9620*/  @!P0 NANOSLEEP.SYNCS 0x989680 ;  /* 0x009896800000895d */ /* 0x008fea0003900000 */
[----:B------:R-:W3:Y:S02]  /*9630*/  @!P0 SYNCS.PHASECHK.TRANS64 P0, [R0+URZ], R3 ;  /* 0x00000003000085a7 */ /* 0x000ee400080010ff */
[----:B---3--:R-:W-:Y:S05]  /*9640*/  @!P0 BRA `(.L_x_181) ;  /* 0xfffffffc00f08947 */ /* 0x008fea000383ffff */
[----:B------:R-:W-:Y:S05]  /*9650*/  BRA `(.L_x_182) ;  /* 0xffffff9800b47947 */ /* 0x000fea000383ffff */
.L_x_51:
[----:B------:R-:W-:-:S07]  /*9660*/  MOV R0, UR5 ;  /* 0x0000000500007c02 */ /* 0x000fce0008000f00 */
.L_x_183:
[----:B-1----:R1:W3:Y:S02]  /*9670*/  SYNCS.PHASECHK.TRANS64.TRYWAIT P0, [R0+URZ], R3 ;  /* 0x00000003000075a7 */ /* 0x0022e400080011ff */
[----:B---3--:R-:W-:Y:S05]  /*9680*/  @!P0 NANOSLEEP.SYNCS 0x989680 ;  /* 0x009896800000895d */ /* 0x008fea0003900000 */
[----:B------:R-:W3:Y:S02]  /*9690*/  @!P0 SYNCS.PHASECHK.TRANS64 P0, [R0+URZ], R3 ;  /* 0x00000003000085a7 */ /* 0x000ee400080010ff */
[----:B---3--:R-:W-:Y:S05]  /*96a0*/  @!P0 BRA `(.L_x_183) ;  /* 0xfffffffc00f08947 */ /* 0x008fea000383ffff */
[----:B------:R-:W-:Y:S05]  /*96b0*/  BRA `(.L_x_184) ;  /* 0xffffff9800c07947 */ /* 0x000fea000383ffff */
.L_x_52:
[----:B------:R-:W-:-:S07]  /*96c0*/  MOV R0, UR5 ;  /* 0x0000000500007c02 */ /* 0x000fce0008000f00 */
.L_x_185:
[----:B-1----:R1:W3:Y:S02]  /*96d0*/  SYNCS.PHASECHK.TRANS64.TRYWAIT P0, [R0+URZ], R3 ;  /* 0x00000003000075a7 */ /* 0x0022e400080011ff */
[----:B---3--:R-:W-:Y:S05]  /*96e0*/  @!P0 NANOSLEEP.SYNCS 0x989680 ;  /* 0x009896800000895d */ /* 0x008fea0003900000 */
[----:B------:R-:W3:Y:S02]  /*96f0*/  @!P0 SYNCS.PHASECHK.TRANS64 P0, [R0+URZ], R3 ;  /* 0x00000003000085a7 */ /* 0x000ee400080010ff */
[----:B---3--:R-:W-:Y:S05]  /*9700*/  @!P0 BRA `(.L_x_185) ;  /* 0xfffffffc00f08947 */ /* 0x008fea000383ffff */
[----:B------:R-:W-:Y:S05]  /*9710*/  BRA `(.L_x_186) ;  /* 0xffffff9800cc7947 */ /* 0x000fea000383ffff */
.L_x_53:
[----:B------:R-:W-:-:S07]  /*9720*/  MOV R0, UR5 ;  /* 0x0000000500007c02 */ /* 0x000fce0008000f00 */
.L_x_187:
[----:B-1----:R1:W3:Y:S02]  /*9730*/  SYNCS.PHASECHK.TRANS64.TRYWAIT P0, [R0+URZ], R3 ;  /* 0x00000003000075a7 */ /* 0x0022e400080011ff */
[----:B---3--:R-:W-:Y:S05]  /*9740*/  @!P0 NANOSLEEP.SYNCS 0x989680 ;  /* 0x009896800000895d */ /* 0x008fea0003900000 */
[----:B------:R-:W3:Y:S02]  /*9750*/  @!P0 SYNCS.PHASECHK.TRANS64 P0, [R0+URZ], R3 ;  /* 0x00000003000085a7 */ /* 0x000ee400080010ff */
[----:B---3--:R-:W-:Y:S05]  /*9760*/  @!P0 BRA `(.L_x_187) ;  /* 0xfffffffc00f08947 */ /* 0x008fea000383ffff */
[----:B------:R-:W-:Y:S05]  /*9770*/  BRA `(.L_x_188) ;  /* 0xffffff9800d87947 */ /* 0x000fea000383ffff */
.L_x_54:
[----:B------:R-:W-:-:S07]  /*9780*/  MOV R0, UR5 ;  /* 0x0000000500007c02 */ /* 0x000fce0008000f00 */
.L_x_189:
[----:B-1----:R1:W3:Y:S02]  /*9790*/  SYNCS.PHASECHK.TRANS64.TRYWAIT P0, [R0+URZ], R3 ;  /* 0x00000003000075a7 */ /* 0x0022e400080011ff */
[----:B---3--:R-:W-:Y:S05]  /*97a0*/  @!P0 NANOSLEEP.SYNCS 0x989680 ;  /* 0x009896800000895d */ /* 0x008fea0003900000 */
[----:B------:R-:W3:Y:S02]  /*97b0*/  @!P0 SYNCS.PHASECHK.TRANS64 P0, [R0+URZ], R3 ;  /* 0x00000003000085a7 */ /* 0x000ee400080010ff */
[----:B---3--:R-:W-:Y:S05]  /*97c0*/  @!P0 BRA `(.L_x_189) ;  /* 0xfffffffc00f08947 */ /* 0x008fea000383ffff */
[----:B------:R-:W-:Y:S05]  /*97d0*/  BRA `(.L_x_190) ;  /* 0xffffff9800e47947 */ /* 0x000fea000383ffff */
.L_x_55:
[----:B------:R-:W-:-:S07]  /*97e0*/  MOV R0, UR5 ;  /* 0x0000000500007c02 */ /* 0x000fce0008000f00 */
.L_x_191:
[----:B-1----:R1:W3:Y:S02]  /*97f0*/  SYNCS.PHASECHK.TRANS64.TRYWAIT P0, [R0+URZ], R3 ;  /* 0x00000003000075a7 */ /* 0x0022e400080011ff */
[----:B---3--:R-:W-:Y:S05]  /*9800*/  @!P0 NANOSLEEP.SYNCS 0x989680 ;  /* 0x009896800000895d */ /* 0x008fea0003900000 */
[----:B------:R-:W3:Y:S02]  /*9810*/  @!P0 SYNCS.PHASECHK.TRANS64 P0, [R0+URZ], R3 ;  /* 0x00000003000085a7 */ /* 0x000ee400080010ff */
[----:B---3--:R-:W-:Y:S05]  /*9820*/  @!P0 BRA `(.L_x_191) ;  /* 0xfffffffc00f08947 */ /* 0x008fea000383ffff */
[----:B------:R-:W-:Y:S05]  /*9830*/  BRA `(.L_x_192) ;  /* 0xffffff9800f07947 */ /* 0x000fea000383ffff */
.L_x_56:
[----:B------:R-:W-:-:S07]  /*9840*/  MOV R0, UR5 ;  /* 0x0000000500007c02 */ /* 0x000fce0008000f00 */
.L_x_193:
[----:B-1----:R1:W3:Y:S02]  /*9850*/  SYNCS.PHASECHK.TRANS64.TRYWAIT P0, [R0+URZ], R3 ;  /* 0x00000003000075a7 */ /* 0x0022e400080011ff */
[----:B---3--:R-:W-:Y:S05]  /*9860*/  @!P0 NANOSLEEP.SYNCS 0x989680 ;  /* 0x009896800000895d */ /* 0x008fea0003900000 */
[----:B------:R-:W3:Y:S02]  /*9870*/  @!P0 SYNCS.PHASECHK.TRANS64 P0, [R0+URZ], R3 ;  /* 0x00000003000085a7 */ /* 0x000ee400080010ff */
[----:B---3--:R-:W-:Y:S05]  /*9880*/  @!P0 BRA `(.L_x_193) ;  /* 0xfffffffc00f08947 */ /* 0x008fea000383ffff */
[----:B------:R-:W-:Y:S05]  /*9890*/  BRA `(.L_x_194) ;  /* 0xffffff9800fc7947 */ /* 0x000fea000383ffff */
.L_x_57:
[----:B------:R-:W-:-:S07]  /*98a0*/  MOV R0, UR5 ;  /* 0x0000000500007c02 */ /* 0x000fce0008000f00 */
.L_x_195:
[----:B-1----:R1:W3:Y:S02]  /*98b0*/  SYNCS.PHASECHK.TRANS64.TRYWAIT P0, [R0+URZ], R3 ;  /* 0x00000003000075a7 */ /* 0x0022e400080011ff */
[----:B---3--:R-:W-:Y:S05]  /*98c0*/  @!P0 NANOSLEEP.SYNCS 0x989680 ;  /* 0x009896800000895d */ /* 0x008fea0003900000 */
[----:B------:R-:W3:Y:S02]  /*98d0*/  @!P0 SYNCS.PHASECHK.TRANS64 P0, [R0+URZ], R3 ;  /* 0x00000003000085a7 */ /* 0x000ee400080010ff */
[----:B---3--:R-:W-:Y:S05]  /*98e0*/  @!P0 BRA `(.L_x_195) ;  /* 0xfffffffc00f08947 */ /* 0x008fea000383ffff */
[----:B------:R-:W-:Y:S05]  /*98f0*/  BRA `(.L_x_196) ;  /* 0xffffff9c00087947 */ /* 0x000fea000383ffff */
.L_x_58:
[----:B------:R-:W-:-:S07]  /*9900*/  MOV R0, UR5 ;  /* 0x0000000500007c02 */ /* 0x000fce0008000f00 */
.L_x_197:
[----:B-1----:R1:W3:Y:S02]  /*9910*/  SYNCS.PHASECHK.TRANS64.TRYWAIT P0, [R0+URZ], R3 ;  /* 0x00000003000075a7 */ /* 0x0022e400080011ff */
[----:B---3--:R-:W-:Y:S05]  /*9920*/  @!P0 NANOSLEEP.SYNCS 0x989680 ;  /* 0x009896800000895d */ /* 0x008fea0003900000 */
[----:B------:R-:W3:Y:S02]  /*9930*/  @!P0 SYNCS.PHASECHK.TRANS64 P0, [R0+URZ], R3 ;  /* 0x00000003000085a7 */ /* 0x000ee400080010ff */
[----:B---3--:R-:W-:Y:S05]  /*9940*/  @!P0 BRA `(.L_x_197) ;  /* 0xfffffffc00f08947 */ /* 0x008fea000383ffff */
[----:B------:R-:W-:Y:S05]  /*9950*/  BRA `(.L_x_198) ;  /* 0xffffff9c00147947 */ /* 0x000fea000383ffff */
.L_x_59:
[----:B------:R-:W-:-:S07]  /*9960*/  MOV R0, UR5 ;  /* 0x0000000500007c02 */ /* 0x000fce0008000f00 */
.L_x_199:
[----:B-1----:R1:W3:Y:S02]  /*9970*/  SYNCS.PHASECHK.TRANS64.TRYWAIT P0, [R0+URZ], R3 ;  /* 0x00000003000075a7 */ /* 0x0022e400080011ff */
[----:B---3--:R-:W-:Y:S05]  /*9980*/  @!P0 NANOSLEEP.SYNCS 0x989680 ;  /* 0x009896800000895d */ /* 0x008fea0003900000 */
[----:B------:R-:W3:Y:S02]  /*9990*/  @!P0 SYNCS.PHASECHK.TRANS64 P0, [R0+URZ], R3 ;  /* 0x00000003000085a7 */ /* 0x000ee400080010ff */
[----:B---3--:R-:W-:Y:S05]  /*99a0*/  @!P0 BRA `(.L_x_199) ;  /* 0xfffffffc00f08947 */ /* 0x008fea000383ffff */
[----:B------:R-:W-:Y:S05]  /*99b0*/  BRA `(.L_x_200) ;  /* 0xffffff9c00207947 */ /* 0x000fea000383ffff */
.L_x_60:
[----:B------:R-:W-:-:S07]  /*99c0*/  MOV R0, UR5 ;  /* 0x0000000500007c02 */ /* 0x000fce0008000f00 */
.L_x_201:
[----:B-1----:R1:W3:Y:S02]  /*99d0*/  SYNCS.PHASECHK.TRANS64.TRYWAIT P0, [R0+URZ], R3 ;  /* 0x00000003000075a7 */ /* 0x0022e400080011ff */
[----:B---3--:R-:W-:Y:S05]  /*99e0*/  @!P0 NANOSLEEP.SYNCS 0x989680 ;  /* 0x009896800000895d */ /* 0x008fea0003900000 */
[----:B------:R-:W3:Y:S02]  /*99f0*/  @!P0 SYNCS.PHASECHK.TRANS64 P0, [R0+URZ], R3 ;  /* 0x00000003000085a7 */ /* 0x000ee400080010ff */
[----:B---3--:R-:W-:Y:S05]  /*9a00*/  @!P0 BRA `(.L_x_201) ;  /* 0xfffffffc00f08947 */ /* 0x008fea000383ffff */
[----:B------:R-:W-:Y:S05]  /*9a10*/  BRA `(.L_x_202) ;  /* 0xffffff9c002c7947 */ /* 0x000fea000383ffff */
.L_x_61:
[----:B------:R-:W-:-:S07]  /*9a20*/  MOV R0, UR5 ;  /* 0x0000000500007c02 */ /* 0x000fce0008000f00 */
.L_x_203:
[----:B-1----:R1:W3:Y:S02]  /*9a30*/  SYNCS.PHASECHK.TRANS64.TRYWAIT P0, [R0+URZ], R3 ;  /* 0x00000003000075a7 */ /* 0x0022e400080011ff */
[----:B---3--:R-:W-:Y:S05]  /*9a40*/  @!P0 NANOSLEEP.SYNCS 0x989680 ;  /* 0x009896800000895d */ /* 0x008fea0003900000 */
[----:B------:R-:W3:Y:S02]  /*9a50*/  @!P0 SYNCS.PHASECHK.TRANS64 P0, [R0+URZ], R3 ;  /* 0x00000003000085a7 */ /* 0x000ee400080010ff */
[----:B---3--:R-:W-:Y:S05]  /*9a60*/  @!P0 BRA `(.L_x_203) ;  /* 0xfffffffc00f08947 */ /* 0x008fea000383ffff */
[----:B------:R-:W-:Y:S05]  /*9a70*/  BRA `(.L_x_204) ;  /* 0xffffff9c00387947 */ /* 0x000fea000383ffff */
.L_x_62:
[----:B------:R-:W-:-:S07]  /*9a80*/  MOV R0, UR5 ;  /* 0x0000000500007c02 */ /* 0x000fce0008000f00 */
.L_x_205:
[----:B-1----:R1:W3:Y:S02]  /*9a90*/  SYNCS.PHASECHK.TRANS64.TRYWAIT P0, [R0+URZ], R3 ;  /* 0x00000003000075a7 */ /* 0x0022e400080011ff */
[----:B---3--:R-:W-:Y:S05]  /*9aa0*/  @!P0 NANOSLEEP.SYNCS 0x989680 ;  /* 0x009896800000895d */ /* 0x008fea0003900000 */
[----:B------:R-:W3:Y:S02]  /*9ab0*/  @!P0 SYNCS.PHASECHK.TRANS64 P0, [R0+URZ], R3 ;  /* 0x00000003000085a7 */ /* 0x000ee400080010ff */
[----:B---3--:R-:W-:Y:S05]  /*9ac0*/  @!P0 BRA `(.L_x_205) ;  /* 0xfffffffc00f08947 */ /* 0x008fea000383ffff */
[----:B------:R-:W-:Y:S05]  /*9ad0*/  BRA `(.L_x_206) ;  /* 0xffffff9c00447947 */ /* 0x000fea000383ffff */
.L_x_63:
[----:B------:R-:W-:-:S07]  /*9ae0*/  MOV R0, UR5 ;  /* 0x0000000500007c02 */ /* 0x000fce0008000f00 */
.L_x_207:
[----:B-1----:R1:W3:Y:S02]  /*9af0*/  SYNCS.PHASECHK.TRANS64.TRYWAIT P0, [R0+URZ], R3 ;  /* 0x00000003000075a7 */ /* 0x0022e400080011ff */
[----:B---3--:R-:W-:Y:S05]  /*9b00*/  @!P0 NANOSLEEP.SYNCS 0x989680 ;  /* 0x009896800000895d */ /* 0x008fea0003900000 */
[----:B------:R-:W3:Y:S02]  /*9b10*/  @!P0 SYNCS.PHASECHK.TRANS64 P0, [R0+URZ], R3 ;  /* 0x00000003000085a7 */ /* 0x000ee400080010ff */
[----:B---3--:R-:W-:Y:S05]  /*9b20*/  @!P0 BRA `(.L_x_207) ;  /* 0xfffffffc00f08947 */ /* 0x008fea000383ffff */
[----:B------:R-:W-:Y:S05]  /*9b30*/  BRA `(.L_x_208) ;  /* 0xffffff9c00507947 */ /* 0x000fea000383ffff */
.L_x_64:
[----:B------:R-:W-:-:S07]  /*9b40*/  MOV R0, UR5 ;  /* 0x0000000500007c02 */ /* 0x000fce0008000f00 */
.L_x_209:
[----:B-1----:R1:W3:Y:S02]  /*9b50*/  SYNCS.PHASECHK.TRANS64.TRYWAIT P0, [R0+URZ], R3 ;  /* 0x00000003000075a7 */ /* 0x0022e400080011ff */
[----:B---3--:R-:W-:Y:S05]  /*9b60*/  @!P0 NANOSLEEP.SYNCS 0x989680 ;  /* 0x009896800000895d */ /* 0x008fea0003900000 */
[----:B------:R-:W3:Y:S02]  /*9b70*/  @!P0 SYNCS.PHASECHK.TRANS64 P0, [R0+URZ], R3 ;  /* 0x00000003000085a7 */ /* 0x000ee400080010ff */
[----:B---3--:R-:W-:Y:S05]  /*9b80*/  @!P0 BRA `(.L_x_209) ;  /* 0xfffffffc00f08947 */ /* 0x008fea000383ffff */
[----:B------:R-:W-:Y:S05]  /*9b90*/  BRA `(.L_x_210) ;  /* 0xffffff9c005c7947 */ /* 0x000fea000383ffff */
.L_x_65:
[----:B------:R-:W-:-:S07]  /*9ba0*/  MOV R0, UR5 ;  /* 0x0000000500007c02 */ /* 0x000fce0008000f00 */
.L_x_211:
[----:B-1----:R1:W3:Y:S02]  /*9bb0*/  SYNCS.PHASECHK.TRANS64.TRYWAIT P0, [R0+URZ], R3 ;  /* 0x00000003000075a7 */ /* 0x0022e400080011ff */
[----:B---3--:R-:W-:Y:S05]  /*9bc0*/  @!P0 NANOSLEEP.SYNCS 0x989680 ;  /* 0x009896800000895d */ /* 0x008fea0003900000 */
[----:B------:R-:W3:Y:S02]  /*9bd0*/  @!P0 SYNCS.PHASECHK.TRANS64 P0, [R0+URZ], R3 ;  /* 0x00000003000085a7 */ /* 0x000ee400080010ff */
[----:B---3--:R-:W-:Y:S05]  /*9be0*/  @!P0 BRA `(.L_x_211) ;  /* 0xfffffffc00f08947 */ /* 0x008fea000383ffff */
[----:B------:R-:W-:Y:S05]  /*9bf0*/  BRA `(.L_x_212) ;  /* 0xffffff9c00687947 */ /* 0x000fea000383ffff */
.L_x_66:
[----:B------:R-:W-:-:S07]  /*9c00*/  MOV R0, UR5 ;  /* 0x0000000500007c02 */ /* 0x000fce0008000f00 */
.L_x_213:
[----:B-1----:R1:W3:Y:S02]  /*9c10*/  SYNCS.PHASECHK.TRANS64.TRYWAIT P0, [R0+URZ], R3 ;  /* 0x00000003000075a7 */ /* 0x0022e400080011ff */
[----:B---3--:R-:W-:Y:S05]  /*9c20*/  @!P0 NANOSLEEP.SYNCS 0x989680 ;  /* 0x009896800000895d */ /* 0x008fea0003900000 */
[----:B------:R-:W3:Y:S02]  /*9c30*/  @!P0 SYNCS.PHASECHK.TRANS64 P0, [R0+URZ], R3 ;  /* 0x00000003000085a7 */ /* 0x000ee400080010ff */
[----:B---3--:R-:W-:Y:S05]  /*9c40*/  @!P0 BRA `(.L_x_213) ;  /* 0xfffffffc00f08947 */ /* 0x008fea000383ffff */
[----:B------:R-:W-:Y:S05]  /*9c50*/  BRA `(.L_x_214) ;  /* 0xffffff9c00747947 */ /* 0x000fea000383ffff */
.L_x_67:
[----:B------:R-:W-:-:S07]  /*9c60*/  MOV R0, UR5 ;  /* 0x0000000500007c02 */ /* 0x000fce0008000f00 */
.L_x_215:
[----:B-1----:R1:W3:Y:S02]  /*9c70*/  SYNCS.PHASECHK.TRANS64.TRYWAIT P0, [R0+URZ], R3 ;  /* 0x00000003000075a7 */ /* 0x0022e400080011ff */
[----:B---3--:R-:W-:Y:S05]  /*9c80*/  @!P0 NANOSLEEP.SYNCS 0x989680 ;  /* 0x009896800000895d */ /* 0x008fea0003900000 */
[----:B------:R-:W3:Y:S02]  /*9c90*/  @!P0 SYNCS.PHASECHK.TRANS64 P0, [R0+URZ], R3 ;  /* 0x00000003000085a7 */ /* 0x000ee400080010ff */
[----:B---3--:R-:W-:Y:S05]  /*9ca0*/  @!P0 BRA `(.L_x_215) ;  /* 0xfffffffc00f08947 */ /* 0x008fea000383ffff */
[----:B------:R-:W-:Y:S05]  /*9cb0*/  BRA `(.L_x_216) ;  /* 0xffffff9c00807947 */ /* 0x000fea000383ffff */
.L_x_68:
[----:B------:R-:W-:-:S07]  /*9cc0*/  MOV R0, UR5 ;  /* 0x0000000500007c02 */ /* 0x000fce0008000f00 */
.L_x_217:
[----:B-1----:R1:W3:Y:S02]  /*9cd0*/  SYNCS.PHASECHK.TRANS64.TRYWAIT P0, [R0+URZ], R3 ;  /* 0x00000003000075a7 */ /* 0x0022e400080011ff */
[----:B---3--:R-:W-:Y:S05]  /*9ce0*/  @!P0 NANOSLEEP.SYNCS 0x989680 ;  /* 0x009896800000895d */ /* 0x008fea0003900000 */
[----:B------:R-:W3:Y:S02]  /*9cf0*/  @!P0 SYNCS.PHASECHK.TRANS64 P0, [R0+URZ], R3 ;  /* 0x00000003000085a7 */ /* 0x000ee400080010ff */
[----:B---3--:R-:W-:Y:S05]  /*9d00*/  @!P0 BRA `(.L_x_217) ;  /* 0xfffffffc00f08947 */ /* 0x008fea000383ffff */
[----:B------:R-:W-:Y:S05]  /*9d10*/  BRA `(.L_x_218) ;  /* 0xffffff9c008c7947 */ /* 0x000fea000383ffff */
.L_x_69:
[----:B------:R-:W-:-:S07]  /*9d20*/  MOV R0, UR5 ;  /* 0x0000000500007c02 */ /* 0x000fce0008000f00 */
.L_x_219:
[----:B-1----:R1:W3:Y:S02]  /*9d30*/  SYNCS.PHASECHK.TRANS64.TRYWAIT P0, [R0+URZ], R3 ;  /* 0x00000003000075a7 */ /* 0x0022e400080011ff */
[----:B---3--:R-:W-:Y:S05]  /*9d40*/  @!P0 NANOSLEEP.SYNCS 0x989680 ;  /* 0x009896800000895d */ /* 0x008fea0003900000 */
[----:B------:R-:W3:Y:S02]  /*9d50*/  @!P0 SYNCS.PHASECHK.TRANS64 P0, [R0+URZ], R3 ;  /* 0x00000003000085a7 */ /* 0x000ee400080010ff */
[----:B---3--:R-:W-:Y:S05]  /*9d60*/  @!P0 BRA `(.L_x_219) ;  /* 0xfffffffc00f08947 */ /* 0x008fea000383ffff */
[----:B------:R-:W-:Y:S05]  /*9d70*/  BRA `(.L_x_220) ;  /* 0xffffff9c00987947 */ /* 0x000fea000383ffff */
.L_x_70:
[----:B------:R-:W-:-:S07]  /*9d80*/  MOV R0, UR5 ;  /* 0x0000000500007c02 */ /* 0x000fce0008000f00 */
.L_x_221:
[----:B-1----:R1:W3:Y:S02]  /*9d90*/  SYNCS.PHASECHK.TRANS64.TRYWAIT P0, [R0+URZ], R3 ;  /* 0x00000003000075a7 */ /* 0x0022e400080011ff */
[----:B---3--:R-:W-:Y:S05]  /*9da0*/  @!P0 NANOSLEEP.SYNCS 0x989680 ;  /* 0x009896800000895d */ /* 0x008fea0003900000 */
[----:B------:R-:W3:Y:S02]  /*9db0*/  @!P0 SYNCS.PHASECHK.TRANS64 P0, [R0+URZ], R3 ;  /* 0x00000003000085a7 */ /* 0x000ee400080010ff */
[----:B---3--:R-:W-:Y:S05]  /*9dc0*/  @!P0 BRA `(.L_x_221) ;  /* 0xfffffffc00f08947 */ /* 0x008fea000383ffff */
[----:B------:R-:W-:Y:S05]  /*9dd0*/  BRA `(.L_x_222) ;  /* 0xffffff9c00a47947 */ /* 0x000fea000383ffff */
.L_x_71:
[----:B------:R-:W-:-:S07]  /*9de0*/  MOV R0, UR5 ;  /* 0x0000000500007c02 */ /* 0x000fce0008000f00 */
.L_x_223:
[----:B-1----:R1:W3:Y:S02]  /*9df0*/  SYNCS.PHASECHK.TRANS64.TRYWAIT P0, [R0+URZ], R3 ;  /* 0x00000003000075a7 */ /* 0x0022e400080011ff */
[----:B---3--:R-:W-:Y:S05]  /*9e00*/  @!P0 NANOSLEEP.SYNCS 0x989680 ;  /* 0x009896800000895d */ /* 0x008fea0003900000 */
[----:B------:R-:W3:Y:S02]  /*9e10*/  @!P0 SYNCS.PHASECHK.TRANS64 P0, [R0+URZ], R3 ;  /* 0x00000003000085a7 */ /* 0x000ee400080010ff */
[----:B---3--:R-:W-:Y:S05]  /*9e20*/  @!P0 BRA `(.L_x_223) ;  /* 0xfffffffc00f08947 */ /* 0x008fea000383ffff */
[----:B------:R-:W-:Y:S05]  /*9e30*/  BRA `(.L_x_224) ;  /* 0xffffff9c00b07947 */ /* 0x000fea000383ffff */
.L_x_72:
[----:B------:R-:W-:-:S07]  /*9e40*/  MOV R0, UR5 ;  /* 0x0000000500007c02 */ /* 0x000fce0008000f00 */
.L_x_225:
[----:B-1----:R1:W3:Y:S02]  /*9e50*/  SYNCS.PHASECHK.TRANS64.TRYWAIT P0, [R0+URZ], R3 ;  /* 0x00000003000075a7 */ /* 0x0022e400080011ff */
[----:B---3--:R-:W-:Y:S05]  /*9e60*/  @!P0 NANOSLEEP.SYNCS 0x989680 ;  /* 0x009896800000895d */ /* 0x008fea0003900000 */
[----:B------:R-:W3:Y:S02]  /*9e70*/  @!P0 SYNCS.PHASECHK.TRANS64 P0, [R0+URZ], R3 ;  /* 0x00000003000085a7 */ /* 0x000ee400080010ff */
[----:B---3--:R-:W-:Y:S05]  /*9e80*/  @!P0 BRA `(.L_x_225) ;  /* 0xfffffffc00f08947 */ /* 0x008fea000383ffff */
[----:B------:R-:W-:Y:S05]  /*9e90*/  BRA `(.L_x_226) ;  /* 0xffffff9c00bc7947 */ /* 0x000fea000383ffff */
.L_x_73:
[----:B------:R-:W-:-:S07]  /*9ea0*/  MOV R0, UR5 ;  /* 0x0000000500007c02 */ /* 0x000fce0008000f00 */
.L_x_227:
[----:B-1----:R1:W3:Y:S02]  /*9eb0*/  SYNCS.PHASECHK.TRANS64.TRYWAIT P0, [R0+URZ], R3 ;  /* 0x00000003000075a7 */ /* 0x0022e400080011ff */
[----:B---3--:R-:W-:Y:S05]  /*9ec0*/  @!P0 NANOSLEEP.SYNCS 0x989680 ;  /* 0x009896800000895d */ /* 0x008fea0003900000 */
[----:B------:R-:W3:Y:S02]  /*9ed0*/  @!P0 SYNCS.PHASECHK.TRANS64 P0, [R0+URZ], R3 ;  /* 0x00000003000085a7 */ /* 0x000ee400080010ff */
[----:B---3--:R-:W-:Y:S05]  /*9ee0*/  @!P0 BRA `(.L_x_227) ;  /* 0xfffffffc00f08947 */ /* 0x008fea000383ffff */
[----:B------:R-:W-:Y:S05]  /*9ef0*/  BRA `(.L_x_228) ;  /* 0xffffff9c00c87947 */ /* 0x000fea000383ffff */
.L_x_74:
[----:B------:R-:W-:-:S07]  /*9f00*/  MOV R0, UR5 ;  /* 0x0000000500007c02 */ /* 0x000fce0008000f00 */
.L_x_229:
[----:B-1----:R1:W3:Y:S02]  /*9f10*/  SYNCS.PHASECHK.TRANS64.TRYWAIT P0, [R0+URZ], R3 ;  /* 0x00000003000075a7 */ /* 0x0022e400080011ff */
[----:B---3--:R-:W-:Y:S05]  /*9f20*/  @!P0 NANOSLEEP.SYNCS 0x989680 ;  /* 0x009896800000895d */ /* 0x008fea0003900000 */
[----:B------:R-:W3:Y:S02]  /*9f30*/  @!P0 SYNCS.PHASECHK.TRANS64 P0, [R0+URZ], R3 ;  /* 0x00000003000085a7 */ /* 0x000ee400080010ff */
[----:B---3--:R-:W-:Y:S05]  /*9f40*/  @!P0 BRA `(.L_x_229) ;  /* 0xfffffffc00f08947 */ /* 0x008fea000383ffff */
[----:B------:R-:W-:Y:S05]  /*9f50*/  BRA `(.L_x_230) ;  /* 0xffffff9c00d47947 */ /* 0x000fea000383ffff */
.L_x_75:
[----:B------:R-:W-:-:S07]  /*9f60*/  MOV R0, UR5 ;  /* 0x0000000500007c02 */ /* 0x000fce0008000f00 */
.L_x_231:
[----:B-1----:R1:W3:Y:S02]  /*9f70*/  SYNCS.PHASECHK.TRANS64.TRYWAIT P0, [R0+URZ], R3 ;  /* 0x00000003000075a7 */ /* 0x0022e400080011ff */
[----:B---3--:R-:W-:Y:S05]  /*9f80*/  @!P0 NANOSLEEP.SYNCS 0x989680 ;  /* 0x009896800000895d */ /* 0x008fea0003900000 */
[----:B------:R-:W3:Y:S02]  /*9f90*/  @!P0 SYNCS.PHASECHK.TRANS64 P0, [R0+URZ], R3 ;  /* 0x00000003000085a7 */ /* 0x000ee400080010ff */
[----:B---3--:R-:W-:Y:S05]  /*9fa0*/  @!P0 BRA `(.L_x_231) ;  /* 0xfffffffc00f08947 */ /* 0x008fea000383ffff */
[----:B------:R-:W-:Y:S05]  /*9fb0*/  BRA `(.L_x_232) ;  /* 0xffffff9c00e07947 */ /* 0x000fea000383ffff */
.L_x_76:
[----:B------:R-:W-:-:S07]  /*9fc0*/  MOV R0, UR5 ;  /* 0x0000000500007c02 */ /* 0x000fce0008000f00 */
.L_x_233:
[----:B-1----:R1:W3:Y:S02]  /*9fd0*/  SYNCS.PHASECHK.TRANS64.TRYWAIT P0, [R0+URZ], R3 ;  /* 0x00000003000075a7 */ /* 0x0022e400080011ff */
[----:B---3--:R-:W-:Y:S05]  /*9fe0*/  @!P0 NANOSLEEP.SYNCS 0x989680 ;  /* 0x009896800000895d */ /* 0x008fea0003900000 */
[----:B------:R-:W3:Y:S02]  /*9ff0*/  @!P0 SYNCS.PHASECHK.TRANS64 P0, [R0+URZ], R3 ;  /* 0x00000003000085a7 */ /* 0x000ee400080010ff */
[----:B---3--:R-:W-:Y:S05]  /*a000*/  @!P0 BRA `(.L_x_233) ;  /* 0xfffffffc00f08947 */ /* 0x008fea000383ffff */
[----:B------:R-:W-:Y:S05]  /*a010*/  BRA `(.L_x_234) ;  /* 0xffffff9c00ec7947 */ /* 0x000fea000383ffff */
.L_x_77:
[----:B------:R-:W-:-:S07]  /*a020*/  MOV R0, UR5 ;  /* 0x0000000500007c02 */ /* 0x000fce0008000f00 */
.L_x_235:
[----:B-1----:R1:W3:Y:S02]  /*a030*/  SYNCS.PHASECHK.TRANS64.TRYWAIT P0, [R0+URZ], R3 ;  /* 0x00000003000075a7 */ /* 0x0022e400080011ff */
[----:B---3--:R-:W-:Y:S05]  /*a040*/  @!P0 NANOSLEEP.SYNCS 0x989680 ;  /* 0x009896800000895d */ /* 0x008fea0003900000 */
[----:B------:R-:W3:Y:S02]  /*a050*/  @!P0 SYNCS.PHASECHK.TRANS64 P0, [R0+URZ], R3 ;  /* 0x00000003000085a7 */ /* 0x000ee400080010ff */
[----:B---3--:R-:W-:Y:S05]  /*a060*/  @!P0 BRA `(.L_x_235) ;  /* 0xfffffffc00f08947 */ /* 0x008fea000383ffff */
[----:B------:R-:W-:Y:S05]  /*a070*/  BRA `(.L_x_236) ;  /* 0xffffff9c00f87947 */ /* 0x000fea000383ffff */
.L_x_80:
[----:B--2---:R2:W3:Y:S02]  /*a080*/  SYNCS.PHASECHK.TRANS64.TRYWAIT P0, [R0+URZ+0x2d0], R4 ;  /* 0x0002d004000075a7 */ /* 0x0044e400080011ff */
[----:B---3--:R-:W-:Y:S05]  /*a090*/  @!P0 NANOSLEEP.SYNCS 0x989680 ;  /* 0x009896800000895d */ /* 0x008fea0003900000 */
[----:B------:R-:W3:Y:S02]  /*a0a0*/  @!P0 SYNCS.PHASECHK.TRANS64 P0, [R0+URZ+0x2d0], R4 ;  /* 0x0002d004000085a7 */ /* 0x000ee400080010ff */
[----:B---3--:R-:W-:Y:S05]  /*a0b0*/  @!P0 BRA `(.L_x_80) ;  /* 0xfffffffc00f08947 */ /* 0x008fea000383ffff */
[----:B------:R-:W-:Y:S05]  /*a0c0*/  BRA `(.L_x_237) ;  /* 0xffffffa0005c7947 */ /* 0x000fea000383ffff */
.L_x_81:
[----:B------:R-:W-:-:S07]  /*a0d0*/  MOV R0, UR4 ;  /* 0x0000000400007c02 */ /* 0x000fce0008000f00 */
.L_x_238:
[----:B--2---:R2:W3:Y:S02]  /*a0e0*/  SYNCS.PHASECHK.TRANS64.TRYWAIT P0, [R0+URZ+0x280], R5 ;  /* 0x00028005000075a7 */ /* 0x0044e400080011ff */
[----:B---3--:R-:W-:Y:S05]  /*a0f0*/  @!P0 NANOSLEEP.SYNCS 0x989680 ;  /* 0x009896800000895d */ /* 0x008fea0003900000 */
[----:B------:R-:W3:Y:S02]  /*a100*/  @!P0 SYNCS.PHASECHK.TRANS64 P0, [R0+URZ+0x280], R5 ;  /* 0x00028005000085a7 */ /* 0x000ee400080010ff */
[----:B---3--:R-:W-:Y:S05]  /*a110*/  @!P0 BRA `(.L_x_238) ;  /* 0xfffffffc00f08947 */ /* 0x008fea000383ffff */
[----:B------:R-:W-:Y:S05]  /*a120*/  BRA `(.L_x_239) ;  /* 0xffffffa0006c7947 */ /* 0x000fea000383ffff */
.L_x_82:
[----:B--2---:R2:W3:Y:S02]  /*a130*/  SYNCS.PHASECHK.TRANS64.TRYWAIT P1, [R0+URZ+0x270], R4 ;  /* 0x00027004000075a7 */ /* 0x0044e400080211ff */
[----:B---3--:R-:W-:Y:S05]  /*a140*/  @!P1 NANOSLEEP.SYNCS 0x989680 ;  /* 0x009896800000995d */ /* 0x008fea0003900000 */
[----:B------:R-:W3:Y:S02]  /*a150*/  @!P1 SYNCS.PHASECHK.TRANS64 P1, [R0+URZ+0x270], R4 ;  /* 0x00027004000095a7 */ /* 0x000ee400080210ff */
[----:B---3--:R-:W-:Y:S05]  /*a160*/  @!P1 BRA `(.L_x_82) ;  /* 0xfffffffc00f09947 */ /* 0x008fea000383ffff */
[----:B------:R-:W-:Y:S05]  /*a170*/  BRA `(.L_x_240) ;  /* 0xffffffa0009c7947 */ /* 0x000fea000383ffff */
.L_x_85:
[----:B------:R-:W-:-:S07]  /*a180*/  MOV R0, UR4 ;  /* 0x0000000400007c02 */ /* 0x000fce0008000f00 */
.L_x_241:
[----:B--2---:R2:W3:Y:S02]  /*a190*/  SYNCS.PHASECHK.TRANS64.TRYWAIT P0, [R0+URZ+0x280], R2 ;  /* 0x00028002000075a7 */ /* 0x0044e400080011ff */
[----:B---3--:R-:W-:Y:S05]  /*a1a0*/  @!P0 NANOSLEEP.SYNCS 0x989680 ;  /* 0x009896800000895d */ /* 0x008fea0003900000 */
[----:B------:R-:W3:Y:S02]  /*a1b0*/  @!P0 SYNCS.PHASECHK.TRANS64 P0, [R0+URZ+0x280], R2 ;  /* 0x00028002000085a7 */ /* 0x000ee400080010ff */
[----:B---3--:R-:W-:Y:S05]  /*a1c0*/  @!P0 BRA `(.L_x_241) ;  /* 0xfffffffc00f08947 */ /* 0x008fea000383ffff */
[----:B------:R-:W-:Y:S05]  /*a1d0*/  BRA `(.L_x_84) ;  /* 0xffffffa000f07947 */ /* 0x000fea000383ffff */
.L_x_94:
[----:B--2---:R-:W-:-:S04]  /*a1e0*/  MOV R5, UR5 ;  /* 0x0000000500057c02 */ /* 0x004fc80008000f00 */
[----:B------:R2:W3:Y:S03]  /*a1f0*/  SYNCS.PHASECHK.TRANS64.TRYWAIT P0, [R5+URZ+0x8], R6 ;  /* 0x00000806050075a7 */ /* 0x0004e600080011ff */
[----:B---3--:R-:W-:Y:S05]  /*a200*/  @!P0 NANOSLEEP.SYNCS 0x989680 ;  /* 0x009896800000895d */ /* 0x008fea0003900000 */
[----:B------:R-:W3:Y:S02]  /*a210*/  @!P0 SYNCS.PHASECHK.TRANS64 P0, [R5+URZ+0x8], R6 ;  /* 0x00000806050085a7 */ /* 0x000ee400080010ff */
[----:B---3--:R-:W-:Y:S05]  /*a220*/  @!P0 BRA `(.L_x_94) ;  /* 0xfffffffc00ec8947 */ /* 0x008fea000383ffff */
[----:B------:R-:W-:Y:S05]  /*a230*/  BRA `(.L_x_93) ;  /* 0xffffffa400a87947 */ /* 0x000fea000383ffff */
.L_x_96:
[----:B------:R-:W-:Y:S01]  /*a240*/  BSSY B0, `(.L_x_242) ;  /* 0x0000006000007945 */ /* 0x000fe20003800000 */
[----:B------:R-:W-:-:S07]  /*a250*/  MOV R15, 0xffffffff ;  /* 0xffffffff000f7802 */ /* 0x000fce0000000f00 */
[----:B-12--5:R-:W-:Y:S05]  /*a260*/  WARPSYNC.COLLECTIVE R15, `(.L_x_243) ;  /* 0x000000000f0c7348 */ /* 0x026fea0003c00000 */
[----:B------:R-:W-:Y:S02]  /*a270*/  ELECT P6, UR79, PT ;  /* 0x00000000004f782f */ /* 0x000fe400038c0000 */
[----:B------:R-:W-:Y:S01]  /*a280*/  MOV R14, UR79 ;  /* 0x0000004f000e7c02 */ /* 0x000fe20008000f00 */
[----:B-12--5:R-:W-:Y:S10]  /*a290*/  ENDCOLLECTIVE ;  /* 0x000000000000791b */ /* 0x026ff40003800000 */
.L_x_243:
[----:B------:R-:W-:Y:S05]  /*a2a0*/  BSYNC B0 ;  /* 0x0000000000007941 */ /* 0x000fea0003800000 */
.L_x_242:
[----:B------:R-:W-:Y:S05]  /*a2b0*/  BRA `(.L_x_244) ;  /* 0xffffffa400d87947 */ /* 0x000fea000383ffff */
.L_x_98:
[----:B--2---:R-:W-:-:S04]  /*a2c0*/  MOV R3, UR5 ;  /* 0x0000000500037c02 */ /* 0x004fc80008000f00 */
[----:B------:R2:W3:Y:S03]  /*a2d0*/  SYNCS.PHASECHK.TRANS64.TRYWAIT P0, [R3+URZ+0x8], R4 ;  /* 0x00000804030075a7 */ /* 0x0004e600080011ff */
[----:B---3--:R-:W-:Y:S05]  /*a2e0*/  @!P0 NANOSLEEP.SYNCS 0x989680 ;  /* 0x009896800000895d */ /* 0x008fea0003900000 */
[----:B------:R-:W3:Y:S02]  /*a2f0*/  @!P0 SYNCS.PHASECHK.TRANS64 P0, [R3+URZ+0x8], R4 ;  /* 0x00000804030085a7 */ /* 0x000ee400080010ff */
[----:B---3--:R-:W-:Y:S05]  /*a300*/  @!P0 BRA `(.L_x_98) ;  /* 0xfffffffc00ec8947 */ /* 0x008fea000383ffff */
[----:B------:R-:W-:Y:S05]  /*a310*/  BRA `(.L_x_97) ;  /* 0xffffffa400dc7947 */ /* 0x000fea000383ffff */
.L_x_99:
[----:B-1----:R1:W2:Y:S02]  /*a320*/  SYNCS.PHASECHK.TRANS64.TRYWAIT P0, [R0+URZ+0x270], R4 ;  /* 0x00027004000075a7 */ /* 0x0022a400080011ff */
[----:B--2---:R-:W-:Y:S05]  /*a330*/  @!P0 NANOSLEEP.SYNCS 0x989680 ;  /* 0x009896800000895d */ /* 0x004fea0003900000 */
[----:B------:R-:W2:Y:S02]  /*a340*/  @!P0 SYNCS.PHASECHK.TRANS64 P0, [R0+URZ+0x270], R4 ;  /* 0x00027004000085a7 */ /* 0x000ea400080010ff */
[----:B--2---:R-:W-:Y:S05]  /*a350*/  @!P0 BRA `(.L_x_99) ;  /* 0xfffffffc00f08947 */ /* 0x004fea000383ffff */
[----:B------:R-:W-:Y:S05]  /*a360*/  BRA `(.L_x_245) ;  /* 0xffffffa800b87947 */ /* 0x000fea000383ffff */
.L_x_101:
[----:B------:R-:W-:-:S07]  /*a370*/  MOV R0, UR23 ;  /* 0x0000001700007c02 */ /* 0x000fce0008000f00 */
.L_x_246:
[----:B-1----:R1:W2:Y:S02]  /*a380*/  SYNCS.PHASECHK.TRANS64.TRYWAIT P0, [R0+URZ+0x2b0], R4 ;  /* 0x0002b004000075a7 */ /* 0x0022a400080011ff */
[----:B--2---:R-:W-:Y:S05]  /*a390*/  @!P0 NANOSLEEP.SYNCS 0x989680 ;  /* 0x009896800000895d */ /* 0x004fea0003900000 */
[----:B------:R-:W2:Y:S02]  /*a3a0*/  @!P0 SYNCS.PHASECHK.TRANS64 P0, [R0+URZ+0x2b0], R4 ;  /* 0x0002b004000085a7 */ /* 0x000ea400080010ff */
[----:B--2---:R-:W-:Y:S05]  /*a3b0*/  @!P0 BRA `(.L_x_246) ;  /* 0xfffffffc00f08947 */ /* 0x004fea000383ffff */
[----:B------:R-:W-:Y:S05]  /*a3c0*/  BRA `(.L_x_247) ;  /* 0xffffffac00047947 */ /* 0x000fea000383ffff */
.L_x_104:
[----:B------:R-:W-:Y:S07]  /*a3d0*/  MOV R0, UR5 ;  /* 0x0000000500007c02 */ /* 0x000fee0008000f00 */
.L_x_248:
[----:B-1----:R1:W2:Y:S02]  /*a3e0*/  SYNCS.PHASECHK.TRANS64.TRYWAIT P0, [R0+URZ], R4 ;  /* 0x00000004000075a7 */ /* 0x0022a400080011ff */
[----:B--2---:R-:W-:Y:S05]  /*a3f0*/  @!P0 NANOSLEEP.SYNCS 0x989680 ;  /* 0x009896800000895d */ /* 0x004fea0003900000 */
[----:B------:R-:W2:Y:S02]  /*a400*/  @!P0 SYNCS.PHASECHK.TRANS64 P0, [R0+URZ], R4 ;  /* 0x00000004000085a7 */ /* 0x000ea400080010ff */
[----:B--2---:R-:W-:Y:S05]  /*a410*/  @!P0 BRA `(.L_x_248) ;  /* 0xfffffffc00f08947 */ /* 0x004fea000383ffff */
[----:B------:R-:W-:Y:S05]  /*a420*/  BRA `(.L_x_103) ;  /* 0xffffffac00187947 */ /* 0x000fea000383ffff */
.L_x_108:
[----:B-1----:R-:W-:-:S07]  /*a430*/  MOV R0, UR4 ;  /* 0x0000000400007c02 */ /* 0x002fce0008000f00 */
.L_x_249:
[----:B-1----:R1:W2:Y:S02]  /*a440*/  SYNCS.PHASECHK.TRANS64.TRYWAIT P0, [R0+URZ], R2 ;  /* 0x00000002000075a7 */ /* 0x0022a400080011ff */
[----:B--2---:R-:W-:Y:S05]  /*a450*/  @!P0 NANOSLEEP.SYNCS 0x989680 ;  /* 0x009896800000895d */ /* 0x004fea0003900000 */
[----:B------:R-:W2:Y:S02]  /*a460*/  @!P0 SYNCS.PHASECHK.TRANS64 P0, [R0+URZ], R2 ;  /* 0x00000002000085a7 */ /* 0x000ea400080010ff */
[----:B--2---:R-:W-:Y:S05]  /*a470*/  @!P0 BRA `(.L_x_249) ;  /* 0xfffffffc00f08947 */ /* 0x004fea000383ffff */
[----:B------:R-:W-:Y:S05]  /*a480*/  BRA `(.L_x_250) ;  /* 0xffffffac00e47947 */ /* 0x000fea000383ffff */
.L_x_109:
[----:B------:R-:W-:-:S07]  /*a490*/  MOV R0, UR5 ;  /* 0x0000000500007c02 */ /* 0x000fce0008000f00 */
.L_x_251:
[----:B-1----:R1:W2:Y:S02]  /*a4a0*/  SYNCS.PHASECHK.TRANS64.TRYWAIT P0, [R0+URZ], R3 ;  /* 0x00000003000075a7 */ /* 0x0022a400080011ff */
[----:B--2---:R-:W-:Y:S05]  /*a4b0*/  @!P0 NANOSLEEP.SYNCS 0x989680 ;  /* 0x009896800000895d */ /* 0x004fea0003900000 */
[----:B------:R-:W2:Y:S02]  /*a4c0*/  @!P0 SYNCS.PHASECHK.TRANS64 P0, [R0+URZ], R3 ;  /* 0x00000003000085a7 */ /* 0x000ea400080010ff */
[----:B--2---:R-:W-:Y:S05]  /*a4d0*/  @!P0 BRA `(.L_x_251) ;  /* 0xfffffffc00f08947 */ /* 0x004fea000383ffff */
[----:B------:R-:W-:Y:S05]  /*a4e0*/  BRA `(.L_x_252) ;  /* 0xffffffac00f07947 */ /* 0x000fea000383ffff */
.L_x_110:
[----:B------:R-:W-:-:S07]  /*a4f0*/  MOV R0, UR5 ;  /* 0x0000000500007c02 */ /* 0x000fce0008000f00 */
.L_x_253:
[----:B-1----:R1:W2:Y:S02]  /*a500*/  SYNCS.PHASECHK.TRANS64.TRYWAIT P0, [R0+URZ], R3 ;  /* 0x00000003000075a7 */ /* 0x0022a400080011ff */
[----:B--2---:R-:W-:Y:S05]  /*a510*/  @!P0 NANOSLEEP.SYNCS 0x989680 ;  /* 0x009896800000895d */ /* 0x004fea0003900000 */
[----:B------:R-:W2:Y:S02]  /*a520*/  @!P0 SYNCS.PHASECHK.TRANS64 P0, [R0+URZ], R3 ;  /* 0x00000003000085a7 */ /* 0x000ea400080010ff */
[----:B--2---:R-:W-:Y:S05]  /*a530*/  @!P0 BRA `(.L_x_253) ;  /* 0xfffffffc00f08947 */ /* 0x004fea000383ffff */
[----:B------:R-:W-:Y:S05]  /*a540*/  BRA `(.L_x_254) ;  /* 0xffffffac00fc7947 */ /* 0x000fea000383ffff */
.L_x_113:
[----:B------:R-:W-:-:S07]  /*a550*/  MOV R0, UR17 ;  /* 0x0000001100007c02 */ /* 0x000fce0008000f00 */
.L_x_255:
[----:B-1----:R1:W2:Y:S02]  /*a560*/  SYNCS.PHASECHK.TRANS64.TRYWAIT P1, [R0+URZ+0x2f0], R2 ;  /* 0x0002f002000075a7 */ /* 0x0022a400080211ff */
[----:B--2---:R-:W-:Y:S05]  /*a570*/  @!P1 NANOSLEEP.SYNCS 0x989680 ;  /* 0x009896800000995d */ /* 0x004fea0003900000 */
[----:B------:R-:W2:Y:S02]  /*a580*/  @!P1 SYNCS.PHASECHK.TRANS64 P1, [R0+URZ+0x2f0], R2 ;  /* 0x0002f002000095a7 */ /* 0x000ea400080210ff */
[----:B--2---:R-:W-:Y:S05]  /*a590*/  @!P1 BRA `(.L_x_255) ;  /* 0xfffffffc00f09947 */ /* 0x004fea000383ffff */
[----:B------:R-:W-:Y:S05]  /*a5a0*/  BRA `(.L_x_256) ;  /* 0xffffffb000487947 */ /* 0x000fea000383ffff */
.L_x_118:
[----:B--2---:R2:W3:Y:S02]  /*a5b0*/  SYNCS.PHASECHK.TRANS64.TRYWAIT P0, [R8+URZ+0x270], R0 ;  /* 0x00027000080075a7 */ /* 0x0044e400080011ff */
[----:B---3--:R-:W-:Y:S05]  /*a5c0*/  @!P0 NANOSLEEP.SYNCS 0x989680 ;  /* 0x009896800000895d */ /* 0x008fea0003900000 */
[----:B------:R-:W3:Y:S02]  /*a5d0*/  @!P0 SYNCS.PHASECHK.TRANS64 P0, [R8+URZ+0x270], R0 ;  /* 0x00027000080085a7 */ /* 0x000ee400080010ff */
[----:B---3--:R-:W-:Y:S05]  /*a5e0*/  @!P0 BRA `(.L_x_118) ;  /* 0xfffffffc00f08947 */ /* 0x008fea000383ffff */
[----:B------:R-:W-:Y:S05]  /*a5f0*/  BRA `(.L_x_257) ;  /* 0xffffffb400747947 */ /* 0x000fea000383ffff */
.L_x_121:
[----:B--2---:R-:W-:Y:S07]  /*a600*/  MOV R0, UR29 ;  /* 0x0000001d00007c02 */ /* 0x004fee0008000f00 */
.L_x_258:
[----:B--2---:R2:W3:Y:S02]  /*a610*/  SYNCS.PHASECHK.TRANS64.TRYWAIT P1, [R0+URZ+0x268], R2 ;  /* 0x00026802000075a7 */ /* 0x0044e400080211ff */
[----:B---3--:R-:W-:Y:S05]  /*a620*/  @!P1 NANOSLEEP.SYNCS 0x989680 ;  /* 0x009896800000995d */ /* 0x008fea0003900000 */
[----:B------:R-:W3:Y:S02]  /*a630*/  @!P1 SYNCS.PHASECHK.TRANS64 P1, [R0+URZ+0x268], R2 ;  /* 0x00026802000095a7 */ /* 0x000ee400080210ff */
[----:B---3--:R-:W-:Y:S05]  /*a640*/  @!P1 BRA `(.L_x_258) ;  /* 0xfffffffc00f09947 */ /* 0x008fea000383ffff */
[----:B------:R-:W-:Y:S05]  /*a650*/  BRA `(.L_x_120) ;  /* 0xffffffb800ec7947 */ /* 0x000fea000383ffff */
.L_x_124:
[----:B------:R-:W-:Y:S07]  /*a660*/  MOV R0, UR4 ;  /* 0x0000000400007c02 */ /* 0x000fee0008000f00 */
.L_x_259:
[----:B--2---:R2:W3:Y:S02]  /*a670*/  SYNCS.PHASECHK.TRANS64.TRYWAIT P0, [R0+URZ+0x248], R2 ;  /* 0x00024802000075a7 */ /* 0x0044e400080011ff */
[----:B---3--:R-:W-:Y:S05]  /*a680*/  @!P0 NANOSLEEP.SYNCS 0x989680 ;  /* 0x009896800000895d */ /* 0x008fea0003900000 */
[----:B------:R-:W3:Y:S02]  /*a690*/  @!P0 SYNCS.PHASECHK.TRANS64 P0, [R0+URZ+0x248], R2 ;  /* 0x00024802000085a7 */ /* 0x000ee400080010ff */
[----:B---3--:R-:W-:Y:S05]  /*a6a0*/  @!P0 BRA `(.L_x_259) ;  /* 0xfffffffc00f08947 */ /* 0x008fea000383ffff */
[----:B------:R-:W-:Y:S05]  /*a6b0*/  BRA `(.L_x_260) ;  /* 0xffffffbc00487947 */ /* 0x000fea000383ffff */
.L_x_125:
[----:B------:R-:W-:Y:S07]  /*a6c0*/  MOV R2, UR5 ;  /* 0x0000000500027c02 */ /* 0x000fee0008000f00 */
.L_x_261:
[----:B--2---:R2:W3:Y:S02]  /*a6d0*/  SYNCS.PHASECHK.TRANS64.TRYWAIT P0, [R2+URZ+0x248], R0 ;  /* 0x00024800020075a7 */ /* 0x0044e400080011ff */
[----:B---3--:R-:W-:Y:S05]  /*a6e0*/  @!P0 NANOSLEEP.SYNCS 0x989680 ;  /* 0x009896800000895d */ /* 0x008fea0003900000 */
[----:B------:R-:W3:Y:S02]  /*a6f0*/  @!P0 SYNCS.PHASECHK.TRANS64 P0, [R2+URZ+0x248], R0 ;  /* 0x00024800020085a7 */ /* 0x000ee400080010ff */
[----:B---3--:R-:W-:Y:S05]  /*a700*/  @!P0 BRA `(.L_x_261) ;  /* 0xfffffffc00f08947 */ /* 0x008fea000383ffff */
[----:B------:R-:W-:Y:S05]  /*a710*/  BRA `(.L_x_262) ;  /* 0xffffffbc00d07947 */ /* 0x000fea000383ffff */
.L_x_127:
[----:B------:R-:W-:-:S07]  /*a720*/  MOV R0, UR4 ;  /* 0x0000000400007c02 */ /* 0x000fce0008000f00 */
.L_x_263:
[----:B--2---:R2:W4:Y:S02]  /*a730*/  SYNCS.PHASECHK.TRANS64.TRYWAIT P0, [R0+URZ], R2 ;  /* 0x00000002000075a7 */ /* 0x00452400080011ff */
[----:B----4-:R-:W-:Y:S05]  /*a740*/  @!P0 NANOSLEEP.SYNCS 0x989680 ;  /* 0x009896800000895d */ /* 0x010fea0003900000 */
[----:B------:R-:W4:Y:S02]  /*a750*/  @!P0 SYNCS.PHASECHK.TRANS64 P0, [R0+URZ], R2 ;  /* 0x00000002000085a7 */ /* 0x000f2400080010ff */
[----:B----4-:R-:W-:Y:S05]  /*a760*/  @!P0 BRA `(.L_x_263) ;  /* 0xfffffffc00f08947 */ /* 0x010fea000383ffff */
[----:B------:R-:W-:Y:S05]  /*a770*/  BRA `(.L_x_264) ;  /* 0xffffffc000887947 */ /* 0x000fea000383ffff */
.L_x_128:
[----:B------:R-:W-:-:S07]  /*a780*/  MOV R0, UR5 ;  /* 0x0000000500007c02 */ /* 0x000fce0008000f00 */
.L_x_265:
[----:B--2---:R2:W4:Y:S02]  /*a790*/  SYNCS.PHASECHK.TRANS64.TRYWAIT P0, [R0+URZ], R2 ;  /* 0x00000002000075a7 */ /* 0x00452400080011ff */
[----:B----4-:R-:W-:Y:S05]  /*a7a0*/  @!P0 NANOSLEEP.SYNCS 0x989680 ;  /* 0x009896800000895d */ /* 0x010fea0003900000 */
[----:B------:R-:W4:Y:S02]  /*a7b0*/  @!P0 SYNCS.PHASECHK.TRANS64 P0, [R0+URZ], R2 ;  /* 0x00000002000085a7 */ /* 0x000f2400080010ff */
[----:B----4-:R-:W-:Y:S05]  /*a7c0*/  @!P0 BRA `(.L_x_265) ;  /* 0xfffffffc00f08947 */ /* 0x010fea000383ffff */
[----:B------:R-:W-:Y:S05]  /*a7d0*/  BRA `(.L_x_266) ;  /* 0xffffffc000947947 */ /* 0x000fea000383ffff */
.L_x_130:
[----:B-1----:R1:W2:Y:S02]  /*a7e0*/  SYNCS.PHASECHK.TRANS64.TRYWAIT P0, [R3+URZ+0x270], R0 ;  /* 0x00027000030075a7 */ /* 0x0022a400080011ff */
[----:B--2---:R-:W-:Y:S05]  /*a7f0*/  @!P0 NANOSLEEP.SYNCS 0x989680 ;  /* 0x009896800000895d */ /* 0x004fea0003900000 */
[----:B------:R-:W2:Y:S02]  /*a800*/  @!P0 SYNCS.PHASECHK.TRANS64 P0, [R3+URZ+0x270], R0 ;  /* 0x00027000030085a7 */ /* 0x000ea400080010ff */
[----:B--2---:R-:W-:Y:S05]  /*a810*/  @!P0 BRA `(.L_x_130) ;  /* 0xfffffffc00f08947 */ /* 0x004fea000383ffff */
[----:B------:R-:W-:Y:S05]  /*a820*/  BRA `(.L_x_267) ;  /* 0xffffffc4007c7947 */ /* 0x000fea000383ffff */
.L_x_140:
[----:B-1----:R1:W2:Y:S02]  /*a830*/  SYNCS.PHASECHK.TRANS64.TRYWAIT P1, [R0+URZ+0x230], R3 ;  /* 0x00023003000075a7 */ /* 0x0022a400080211ff */
[----:B--2---:R-:W-:Y:S05]  /*a840*/  @!P1 NANOSLEEP.SYNCS 0x989680 ;  /* 0x009896800000995d */ /* 0x004fea0003900000 */
[----:B------:R-:W2:Y:S02]  /*a850*/  @!P1 SYNCS.PHASECHK.TRANS64 P1, [R0+URZ+0x230], R3 ;  /* 0x00023003000095a7 */ /* 0x000ea400080210ff */
[----:B--2---:R-:W-:Y:S05]  /*a860*/  @!P1 BRA `(.L_x_140) ;  /* 0xfffffffc00f09947 */ /* 0x004fea000383ffff */
[----:B------:R-:W-:Y:S05]  /*a870*/  BRA `(.L_x_139) ;  /* 0xffffffd000fc7947 */ /* 0x000fea000383ffff */
.L_x_142:
[----:B-1----:R1:W4:Y:S02]  /*a880*/  SYNCS.PHASECHK.TRANS64.TRYWAIT P0, [R53+URZ+0x290], R2 ;  /* 0x00029002350075a7 */ /* 0x00232400080011ff */
[----:B----4-:R-:W-:Y:S05]  /*a890*/  @!P0 NANOSLEEP.SYNCS 0x989680 ;  /* 0x009896800000895d */ /* 0x010fea0003900000 */
[----:B------:R-:W4:Y:S02]  /*a8a0*/  @!P0 SYNCS.PHASECHK.TRANS64 P0, [R53+URZ+0x290], R2 ;  /* 0x00029002350085a7 */ /* 0x000f2400080010ff */
[----:B----4-:R-:W-:Y:S05]  /*a8b0*/  @!P0 BRA `(.L_x_142) ;  /* 0xfffffffc00f08947 */ /* 0x010fea000383ffff */
[----:B------:R-:W-:Y:S05]  /*a8c0*/  BRA `(.L_x_141) ;  /* 0xffffffd4002c7947 */ /* 0x000fea000383ffff */
.L_x_153:
[----:B-1----:R1:W2:Y:S02]  /*a8d0*/  SYNCS.PHASECHK.TRANS64.TRYWAIT P0, [R3+URZ+0x230], R66 ;  /* 0x00023042030075a7 */ /* 0x0022a400080011ff */
[----:B--2---:R-:W-:Y:S05]  /*a8e0*/  @!P0 NANOSLEEP.SYNCS 0x989680 ;  /* 0x009896800000895d */ /* 0x004fea0003900000 */
[----:B------:R-:W2:Y:S02]  /*a8f0*/  @!P0 SYNCS.PHASECHK.TRANS64 P0, [R3+URZ+0x230], R66 ;  /* 0x00023042030085a7 */ /* 0x000ea400080010ff */
[----:B--2---:R-:W-:Y:S05]  /*a900*/  @!P0 BRA `(.L_x_153) ;  /* 0xfffffffc00f08947 */ /* 0x004fea000383ffff */
[----:B------:R-:W-:Y:S05]  /*a910*/  BRA `(.L_x_152) ;  /* 0xffffffdc00547947 */ /* 0x000fea000383ffff */
        .weak           $__internal_0_$__cuda_sm10x_tcgen05_guardrail_trap_col_being_dealloced_not_returned_by_alloc
        .type           $__internal_0_$__cuda_sm10x_tcgen05_guardrail_trap_col_being_dealloced_not_returned_by_alloc,@function
        .size           $__internal_0_$__cuda_sm10x_tcgen05_guardrail_trap_col_being_dealloced_not_returned_by_alloc,($__internal_1_$__cuda_sm10x_tcgen05_guardrail_trap_phase_invalid_during_alloc - $__internal_0_$__cuda_sm10x_tcgen05_guardrail_trap_col_being_dealloced_not_returned_by_alloc)
$__internal_0_$__cuda_sm10x_tcgen05_guardrail_trap_col_being_dealloced_not_returned_by_alloc:
[----:B------:R-:W-:Y:S05]  /*a920*/  BPT.TRAP 0x1 ;  /* 0x000000040000795c */ /* 0x000fea0000300000 */
[----:B------:R-:W-:-:S04]  /*a930*/  HFMA2 R3, -RZ, RZ, 0, 0 ;  /* 0x00000000ff037431 */ /* 0x000fc800000001ff */
[----:B------:R-:W-:Y:S05]  /*a940*/  RET.REL.NODEC R2 `(_ZN7cutlass13device_kernelINS_4gemm6kernel13GemmUniversalIN4cute5tupleIJiiiiEEENS1_10collective13CollectiveMmaINS1_35MainloopSm100TmaUmmaWarpSpecializedILi35ELi2ELi4ENS5_IJNS4_1CILi4EEENSA_ILi1EEESC_EEEEENS5_IJNSA_ILi128EEENSA_ILi64EEENSA_ILi32EEEEEENS_6half_tENS5_IJlSC_lEEESJ_SK_NS4_8TiledMMAINS4_8MMA_AtomIJNS4_26SM100_MMA_F16BF16_2x1SM_SSISJ_SJ_fLi128ELi64ELNS4_4UMMA5MajorE0ELSP_0ELNSO_7ScaleInE0ELSQ_0EEEEEENS4_6LayoutINS5_IJSC_SC_SC_EEENS5_IJNSA_ILi0EEESV_SV_EEEEENS5_IJNS4_10UnderscoreESY_SY_EEEEENS4_18SM100_TMA_2SM_LOADENS4_14ComposedLayoutINS4_7SwizzleILi2ELi4ELi3EEENS4_18smem_ptr_flag_bitsILi16EEENST_INS5_IJNSA_ILi8EEESH_EEENS5_IJSH_SC_EEEEEEEvNS4_8identityENS4_28SM100_TMA_2SM_LOAD_MULTICASTES1B_vS1C_EENS_8epilogue10collective18CollectiveEpilogueINS1F_23Sm100TmaWarpSpecializedILi3ELi2ELi16ELb1ELb0EEEJNS5_IJSG_SG_SH_EEENS5_IJNST_ISG_SC_EENST_INS5_IJNSA_ILi16EEENSA_ILi2EEEEEENS5_IJSC_SH_EEEEEEEESJ_SK_SJ_SK_NS1F_6fusion15FusionCallbacksIS1J_NS1S_17LinearCombinationISJ_fSJ_fLNS_15FloatRoundStyleE2EEES1K_S1R_JEEENS4_5SM1004TMEM4LOAD26SM100_TMEM_LOAD_32dp32b16xENS4_13SM90_TMA_LOADENS12_INS13_ILi1ELi4ELi3EEES16_NST_INS5_IJS17_S1M_EEENS5_IJS1M_SC_EEEEEEENS4_39AutoVectorizingCopyWithAssumedAlignmentILi128EEENS4_14SM90_TMA_STOREES27_S29_S29_EEEvvEEEEvNT_6ParamsE) ;  /* 0xffffff5402ac7950 */ /* 0x000fea0003c3ffff */
        .weak           $__internal_1_$__cuda_sm10x_tcgen05_guardrail_trap_phase_invalid_during_alloc
        .type           $__internal_1_$__cuda_sm10x_tcgen05_guardrail_trap_phase_invalid_during_alloc,@function
        .size           $__internal_1_$__cuda_sm10x_tcgen05_guardrail_trap_phase_invalid_during_alloc,($__internal_2_$__cuda_sm10x_tcgen05_guardrail_trap_unallocated_columns_being_dealloced - $__internal_1_$__cuda_sm10x_tcgen05_guardrail_trap_phase_invalid_during_alloc)
$__internal_1_$__cuda_sm10x_tcgen05_guardrail_trap_phase_invalid_during_alloc:
[----:B------:R-:W-:Y:S05]  /*a950*/  BPT.TRAP 0x1 ;  /* 0x000000040000795c */ /* 0x000fea0000300000 */
[----:B------:R-:W-:-:S04]  /*a960*/  MOV R5, 0x0 ;  /* 0x0000000000057802 */ /* 0x000fc80000000f00 */
[----:B------:R-:W-:Y:S05]  /*a970*/  RET.REL.NODEC R4 `(_ZN7cutlass13device_kernelINS_4gemm6kernel13GemmUniversalIN4cute5tupleIJiiiiEEENS1_10collective13CollectiveMmaINS1_35MainloopSm100TmaUmmaWarpSpecializedILi35ELi2ELi4ENS5_IJNS4_1CILi4EEENSA_ILi1EEESC_EEEEENS5_IJNSA_ILi128EEENSA_ILi64EEENSA_ILi32EEEEEENS_6half_tENS5_IJlSC_lEEESJ_SK_NS4_8TiledMMAINS4_8MMA_AtomIJNS4_26SM100_MMA_F16BF16_2x1SM_SSISJ_SJ_fLi128ELi64ELNS4_4UMMA5MajorE0ELSP_0ELNSO_7ScaleInE0ELSQ_0EEEEEENS4_6LayoutINS5_IJSC_SC_SC_EEENS5_IJNSA_ILi0EEESV_SV_EEEEENS5_IJNS4_10UnderscoreESY_SY_EEEEENS4_18SM100_TMA_2SM_LOADENS4_14ComposedLayoutINS4_7SwizzleILi2ELi4ELi3EEENS4_18smem_ptr_flag_bitsILi16EEENST_INS5_IJNSA_ILi8EEESH_EEENS5_IJSH_SC_EEEEEEEvNS4_8identityENS4_28SM100_TMA_2SM_LOAD_MULTICASTES1B_vS1C_EENS_8epilogue10collective18CollectiveEpilogueINS1F_23Sm100TmaWarpSpecializedILi3ELi2ELi16ELb1ELb0EEEJNS5_IJSG_SG_SH_EEENS5_IJNST_ISG_SC_EENST_INS5_IJNSA_ILi16EEENSA_ILi2EEEEEENS5_IJSC_SH_EEEEEEEESJ_SK_SJ_SK_NS1F_6fusion15FusionCallbacksIS1J_NS1S_17LinearCombinationISJ_fSJ_fLNS_15FloatRoundStyleE2EEES1K_S1R_JEEENS4_5SM1004TMEM4LOAD26SM100_TMEM_LOAD_32dp32b16xENS4_13SM90_TMA_LOADENS12_INS13_ILi1ELi4ELi3EEES16_NST_INS5_IJS17_S1M_EEENS5_IJS1M_SC_EEEEEEENS4_39AutoVectorizingCopyWithAssumedAlignmentILi128EEENS4_14SM90_TMA_STOREES27_S29_S29_EEEvvEEEEvNT_6ParamsE) ;  /* 0xffffff5404a07950 */ /* 0x000fea0003c3ffff */
        .weak           $__internal_2_$__cuda_sm10x_tcgen05_guardrail_trap_unallocated_columns_being_dealloced
        .type           $__internal_2_$__cuda_sm10x_tcgen05_guardrail_trap_unallocated_columns_being_dealloced,@function
        .size           $__internal_2_$__cuda_sm10x_tcgen05_guardrail_trap_unallocated_columns_being_dealloced,(.L_x_269 - $__internal_2_$__cuda_sm10x_tcgen05_guardrail_trap_unallocated_columns_being_dealloced)
$__internal_2_$__cuda_sm10x_tcgen05_guardrail_trap_unallocated_columns_being_dealloced:
[----:B------:R-:W-:Y:S05]  /*a980*/  BPT.TRAP 0x1 ;  /* 0x000000040000795c */ /* 0x000fea0000300000 */
[----:B------:R-:W-:-:S04]  /*a990*/  HFMA2 R3, -RZ, RZ, 0, 0 ;  /* 0x00000000ff037431 */ /* 0x000fc800000001ff */
[----:B------:R-:W-:Y:S05]  /*a9a0*/  RET.REL.NODEC R2 `(_ZN7cutlass13device_kernelINS_4gemm6kernel13GemmUniversalIN4cute5tupleIJiiiiEEENS1_10collective13CollectiveMmaINS1_35MainloopSm100TmaUmmaWarpSpecializedILi35ELi2ELi4ENS5_IJNS4_1CILi4EEENSA_ILi1EEESC_EEEEENS5_IJNSA_ILi128EEENSA_ILi64EEENSA_ILi32EEEEEENS_6half_tENS5_IJlSC_lEEESJ_SK_NS4_8TiledMMAINS4_8MMA_AtomIJNS4_26SM100_MMA_F16BF16_2x1SM_SSISJ_SJ_fLi128ELi64ELNS4_4UMMA5MajorE0ELSP_0ELNSO_7ScaleInE0ELSQ_0EEEEEENS4_6LayoutINS5_IJSC_SC_SC_EEENS5_IJNSA_ILi0EEESV_SV_EEEEENS5_IJNS4_10UnderscoreESY_SY_EEEEENS4_18SM100_TMA_2SM_LOADENS4_14ComposedLayoutINS4_7SwizzleILi2ELi4ELi3EEENS4_18smem_ptr_flag_bitsILi16EEENST_INS5_IJNSA_ILi8EEESH_EEENS5_IJSH_SC_EEEEEEEvNS4_8identityENS4_28SM100_TMA_2SM_LOAD_MULTICASTES1B_vS1C_EENS_8epilogue10collective18CollectiveEpilogueINS1F_23Sm100TmaWarpSpecializedILi3ELi2ELi16ELb1ELb0EEEJNS5_IJSG_SG_SH_EEENS5_IJNST_ISG_SC_EENST_INS5_IJNSA_ILi16EEENSA_ILi2EEEEEENS5_IJSC_SH_EEEEEEEESJ_SK_SJ_SK_NS1F_6fusion15FusionCallbacksIS1J_NS1S_17LinearCombinationISJ_fSJ_fLNS_15FloatRoundStyleE2EEES1K_S1R_JEEENS4_5SM1004TMEM4LOAD26SM100_TMEM_LOAD_32dp32b16xENS4_13SM90_TMA_LOADENS12_INS13_ILi1ELi4ELi3EEES16_NST_INS5_IJS17_S1M_EEENS5_IJS1M_SC_EEEEEEENS4_39AutoVectorizingCopyWithAssumedAlignmentILi128EEENS4_14SM90_TMA_STOREES27_S29_S29_EEEvvEEEEvNT_6ParamsE) ;  /* 0xffffff5402947950 */ /* 0x000fea0003c3ffff */
.L_x_268:
[----:B------:R-:W-:-:S00]  /*a9b0*/  BRA `(.L_x_268) ;  /* 0xfffffffc00fc7947 */ /* 0x000fc0000383ffff */
[----:B------:R-:W-:-:S00]  /*a9c0*/  NOP ;  /* 0x0000000000007918 */ /* 0x000fc00000000000 */
        /* <DEDUP_REMOVED lines=11> */
.L_x_269:


//--------------------- .nv.global.init           --------------------------
	.section	.nv.global.init,"aw",@progbits
.nv.global.init:
	.type		$str$27,@object
	.size		$str$27,($str$28 - $str$27)
$str$27:
        /*0000*/ 	.byte	0x28, 0x61, 0x64, 0x64, 0x72, 0x65, 0x73, 0x73, 0x20, 0x26, 0x20, 0x6d, 0x61, 0x73, 0x6b, 0x29
        /*0010*/ 	.byte	0x20, 0x3d, 0x3d, 0x20, 0x30, 0x00
	.type		$str$28,@object
	.size		$str$28,($str$26 - $str$28)
$str$28:
        /*0016*/ 	.byte	0x2f, 0x74, 0x6d, 0x70, 0x2f, 0x63, 0x75, 0x74, 0x6c, 0x61, 0x73, 0x73, 0x5f, 0x73, 0x77, 0x65
        /*0026*/ 	.byte	0x65, 0x70, 0x5f, 0x73, 0x72, 0x63, 0x2f, 0x69, 0x6e, 0x63, 0x6c, 0x75, 0x64, 0x65, 0x2f, 0x63
        /*0036*/ 	.byte	0x75, 0x74, 0x65, 0x2f, 0x70, 0x6f, 0x69, 0x6e, 0x74, 0x65, 0x72, 0x5f, 0x66, 0x6c, 0x61, 0x67
        /*0046*/ 	.byte	0x67, 0x65, 0x64, 0x2e, 0x68, 0x70, 0x70, 0x00
	.type		$str$26,@object
	.size		$str$26,($str$25 - $str$26)
$str$26:
        /*004e*/ 	.byte	0x2f, 0x74, 0x6d, 0x70, 0x2f, 0x63, 0x75, 0x74, 0x6c, 0x61, 0x73, 0x73, 0x5f, 0x73, 0x77, 0x65
        /*005e*/ 	.byte	0x65, 0x70, 0x5f, 0x73, 0x72, 0x63, 0x2f, 0x69, 0x6e, 0x63, 0x6c, 0x75, 0x64, 0x65, 0x2f, 0x63
        /*006e*/ 	.byte	0x75, 0x74, 0x65, 0x2f, 0x61, 0x74, 0x6f, 0x6d, 0x2f, 0x63, 0x6f, 0x70, 0x79, 0x5f, 0x74, 0x72
        /*007e*/ 	.byte	0x61, 0x69, 0x74, 0x73, 0x5f, 0x73, 0x6d, 0x31, 0x30, 0x30, 0x2e, 0x68, 0x70, 0x70, 0x00
	.type		$str$25,@object
	.size		$str$25,(__unnamed_1 - $str$25)
$str$25:
        /*008d*/ 	.byte	0x28, 0x28, 0x75, 0x69, 0x6e, 0x74, 0x33, 0x32, 0x5f, 0x74, 0x28, 0x74, 0x68, 0x72, 0x65, 0x61
        /*009d*/ 	.byte	0x64, 0x49, 0x64, 0x78, 0x2e, 0x78, 0x29, 0x20, 0x2f, 0x20, 0x33, 0x32, 0x29, 0x20, 0x25, 0x20
        /*00ad*/ 	.byte	0x34, 0x29, 0x20, 0x3d, 0x3d, 0x20, 0x28, 0x28, 0x28, 0x74, 0x6d, 0x65, 0x6d, 0x5f, 0x61, 0x64
        /*00bd*/ 	.byte	0x64, 0x72, 0x20, 0x3e, 0x3e, 0x20, 0x31, 0x36, 0x29, 0x20, 0x2f, 0x20, 0x33, 0x32, 0x29, 0x20
        /*00cd*/ 	.byte	0x25, 0x20, 0x34, 0x29, 0x00
	.type		__unnamed_1,@object
	.size		__unnamed_1,(__unnamed_2 - __unnamed_1)
__unnamed_1:
        /*00d2*/ 	.byte	0x61, 0x75, 0x74, 0x6f, 0x20, 0x63, 0x75, 0x74, 0x65, 0x3a, 0x3a, 0x61, 0x73, 0x5f, 0x70, 0x6f
        /* <DEDUP_REMOVED lines=24> */
        /*0262*/ 	.byte	0x34, 0x38, 0x3e, 0x3e, 0x3e, 0x3e, 0x5d, 0x00
	.type		__unnamed_2,@object
	.size		__unnamed_2,(.L_2 - __unnamed_2)
__unnamed_2:
        /* <DEDUP_REMOVED lines=40> */
        /*04ea*/ 	.byte	0x3a, 0x3a, 0x43, 0x3c, 0x30, 0x3e, 0x3e, 0x3e, 0x3e, 0x5d, 0x00
.L_2:


//--------------------- .nv.shared._ZN7cutlass13device_kernelINS_4gemm6kernel13GemmUniversalIN4cute5tupleIJiiiiEEENS1_10collective13CollectiveMmaINS1_35MainloopSm100TmaUmmaWarpSpecializedILi35ELi2ELi4ENS5_IJNS4_1CILi4EEENSA_ILi1EEESC_EEEEENS5_IJNSA_ILi128EEENSA_ILi64EEENSA_ILi32EEEEEENS_6half_tENS5_IJlSC_lEEESJ_SK_NS4_8TiledMMAINS4_8MMA_AtomIJNS4_26SM100_MMA_F16BF16_2x1SM_SSISJ_SJ_fLi128ELi64ELNS4_4UMMA5MajorE0ELSP_0ELNSO_7ScaleInE0ELSQ_0EEEEEENS4_6LayoutINS5_IJSC_SC_SC_EEENS5_IJNSA_ILi0EEESV_SV_EEEEENS5_IJNS4_10UnderscoreESY_SY_EEEEENS4_18SM100_TMA_2SM_LOADENS4_14ComposedLayoutINS4_7SwizzleILi2ELi4ELi3EEENS4_18smem_ptr_flag_bitsILi16EEENST_INS5_IJNSA_ILi8EEESH_EEENS5_IJSH_SC_EEEEEEEvNS4_8identityENS4_28SM100_TMA_2SM_LOAD_MULTICASTES1B_vS1C_EENS_8epilogue10collective18CollectiveEpilogueINS1F_23Sm100TmaWarpSpecializedILi3ELi2ELi16ELb1ELb0EEEJNS5_IJSG_SG_SH_EEENS5_IJNST_ISG_SC_EENST_INS5_IJNSA_ILi16EEENSA_ILi2EEEEEENS5_IJSC_SH_EEEEEEEESJ_SK_SJ_SK_NS1F_6fusion15FusionCallbacksIS1J_NS1S_17LinearCombinationISJ_fSJ_fLNS_15FloatRoundStyleE2EEES1K_S1R_JEEENS4_5SM1004TMEM4LOAD26SM100_TMEM_LOAD_32dp32b16xENS4_13SM90_TMA_LOADENS12_INS13_ILi1ELi4ELi3EEES16_NST_INS5_IJS17_S1M_EEENS5_IJS1M_SC_EEEEEEENS4_39AutoVectorizingCopyWithAssumedAlignmentILi128EEENS4_14SM90_TMA_STOREES27_S29_S29_EEEvvEEEEvNT_6ParamsE --------------------------
	.section	.nv.shared._ZN7cutlass13device_kernelINS_4gemm6kernel13GemmUniversalIN4cute5tupleIJiiiiEEENS1_10collective13CollectiveMmaINS1_35MainloopSm100TmaUmmaWarpSpecializedILi35ELi2ELi4ENS5_IJNS4_1CILi4EEENSA_ILi1EEESC_EEEEENS5_IJNSA_ILi128EEENSA_ILi64EEENSA_ILi32EEEEEENS_6half_tENS5_IJlSC_lEEESJ_SK_NS4_8TiledMMAINS4_8MMA_AtomIJNS4_26SM100_MMA_F16BF16_2x1SM_SSISJ_SJ_fLi128ELi64ELNS4_4UMMA5MajorE0ELSP_0ELNSO_7ScaleInE0ELSQ_0EEEEEENS4_6LayoutINS5_IJSC_SC_SC_EEENS5_IJNSA_ILi0EEESV_SV_EEEEENS5_IJNS4_10UnderscoreESY_SY_EEEEENS4_18SM100_TMA_2SM_LOADENS4_14ComposedLayoutINS4_7SwizzleILi2ELi4ELi3EEENS4_18smem_ptr_flag_bitsILi16EEENST_INS5_IJNSA_ILi8EEESH_EEENS5_IJSH_SC_EEEEEEEvNS4_8identityENS4_28SM100_TMA_2SM_LOAD_MULTICASTES1B_vS1C_EENS_8epilogue10collective18CollectiveEpilogueINS1F_23Sm100TmaWarpSpecializedILi3ELi2ELi16ELb1ELb0EEEJNS5_IJSG_SG_SH_EEENS5_IJNST_ISG_SC_EENST_INS5_IJNSA_ILi16EEENSA_ILi2EEEEEENS5_IJSC_SH_EEEEEEEESJ_SK_SJ_SK_NS1F_6fusion15FusionCallbacksIS1J_NS1S_17LinearCombinationISJ_fSJ_fLNS_15FloatRoundStyleE2EEES1K_S1R_JEEENS4_5SM1004TMEM4LOAD26SM100_TMEM_LOAD_32dp32b16xENS4_13SM90_TMA_LOADENS12_INS13_ILi1ELi4ELi3EEES16_NST_INS5_IJS17_S1M_EEENS5_IJS1M_SC_EEEEEEENS4_39AutoVectorizingCopyWithAssumedAlignmentILi128EEENS4_14SM90_TMA_STOREES27_S29_S29_EEEvvEEEEvNT_6ParamsE,"aw",@nobits
	.sectionflags	@""
	.align	16
	.zero		1024


//--------------------- .nv.shared.reserved.0     --------------------------
	.section	.nv.shared.reserved.0,"aw",@nobits
	.weak		__nv_reservedSMEM_offset_0_alias
	.size		__nv_reservedSMEM_offset_0_alias, 0, 64
	.other		__nv_reservedSMEM_offset_0_alias,@"STO_CUDA_RESERVED_SHARED STV_DEFAULT"
__nv_reservedSMEM_offset_0_alias:
	.zero		0
.nv.shared.reserved.0:
	.zero		64
	.weak		__nv_reservedSMEM_tcgen05_partition
	.type		__nv_reservedSMEM_tcgen05_partition,@object
	.size		__nv_reservedSMEM_tcgen05_partition,(.L_0 - __nv_reservedSMEM_tcgen05_partition)
__nv_reservedSMEM_tcgen05_partition:
	.zero		32
.L_0:


//--------------------- .nv.global                --------------------------
	.section	.nv.global,"aw",@nobits
.nv.global:
	.type		_ZN40_INTERNAL_278497dd_4_k_cu_eabfe5a1_174814cute1_E,@object
	.size		_ZN40_INTERNAL_278497dd_4_k_cu_eabfe5a1_174814cute1_E,(_ZN40_INTERNAL_278497dd_4_k_cu_eabfe5a1_174814cuda3std3__45__cpo6cbeginE - _ZN40_INTERNAL_278497dd_4_k_cu_eabfe5a1_174814cute1_E)
_ZN40_INTERNAL_278497dd_4_k_cu_eabfe5a1_174814cute1_E:
	.zero		1
	.type		_ZN40_INTERNAL_278497dd_4_k_cu_eabfe5a1_174814cuda3std3__45__cpo6cbeginE,@object
	.size		_ZN40_INTERNAL_278497dd_4_k_cu_eabfe5a1_174814cuda3std3__45__cpo6cbeginE,(_ZN40_INTERNAL_278497dd_4_k_cu_eabfe5a1_174814cuda3std3__48in_placeE - _ZN40_INTERNAL_278497dd_4_k_cu_eabfe5a1_174814cuda3std3__45__cpo6cbeginE)
_ZN40_INTERNAL_278497dd_4_k_cu_eabfe5a1_174814cuda3std3__45__cpo6cbeginE:
	.zero		1
	.type		_ZN40_INTERNAL_278497dd_4_k_cu_eabfe5a1_174814cuda3std3__48in_placeE,@object
	.size		_ZN40_INTERNAL_278497dd_4_k_cu_eabfe5a1_174814cuda3std3__48in_placeE,(_ZN40_INTERNAL_278497dd_4_k_cu_eabfe5a1_174814cuda3std6ranges3__45__cpo9iter_moveE - _ZN40_INTERNAL_278497dd_4_k_cu_eabfe5a1_174814cuda3std3__48in_placeE)
_ZN40_INTERNAL_278497dd_4_k_cu_eabfe5a1_174814cuda3std3__48in_placeE:
	.zero		1
	.type		_ZN40_INTERNAL_278497dd_4_k_cu_eabfe5a1_174814cuda3std6ranges3__45__cpo9iter_moveE,@object
	.size		_ZN40_INTERNAL_278497dd_4_k_cu_eabfe5a1_174814cuda3std6ranges3__45__cpo9iter_moveE,(_ZN40_INTERNAL_278497dd_4_k_cu_eabfe5a1_174814cuda3std3__45__cpo5beginE - _ZN40_INTERNAL_278497dd_4_k_cu_eabfe5a1_174814cuda3std6ranges3__45__cpo9iter_moveE)
_ZN40_INTERNAL_278497dd_4_k_cu_eabfe5a1_174814cuda3std6ranges3__45__cpo9iter_moveE:
	.zero		1
	.type		_ZN40_INTERNAL_278497dd_4_k_cu_eabfe5a1_174814cuda3std3__45__cpo5beginE,@object
	.size		_ZN40_INTERNAL_278497dd_4_k_cu_eabfe5a1_174814cuda3std3__45__cpo5beginE,(_ZN40_INTERNAL_278497dd_4_k_cu_eabfe5a1_174814cuda3std3__442_GLOBAL__N__278497dd_4_k_cu_eabfe5a1_174816ignoreE - _ZN40_INTERNAL_278497dd_4_k_cu_eabfe5a1_174814cuda3std3__45__cpo5beginE)
_ZN40_INTERNAL_278497dd_4_k_cu_eabfe5a1_174814cuda3std3__45__cpo5beginE:
	.zero		1
	.type		_ZN40_INTERNAL_278497dd_4_k_cu_eabfe5a1_174814cuda3std3__442_GLOBAL__N__278497dd_4_k_cu_eabfe5a1_174816ignoreE,@object
	.size		_ZN40_INTERNAL_278497dd_4_k_cu_eabfe5a1_174814cuda3std3__442_GLOBAL__N__278497dd_4_k_cu_eabfe5a1_174816ignoreE,(_ZN40_INTERNAL_278497dd_4_k_cu_eabfe5a1_174814cute7productE - _ZN40_INTERNAL_278497dd_4_k_cu_eabfe5a1_174814cuda3std3__442_GLOBAL__N__278497dd_4_k_cu_eabfe5a1_174816ignoreE)
_ZN40_INTERNAL_278497dd_4_k_cu_eabfe5a1_174814cuda3std3__442_GLOBAL__N__278497dd_4_k_cu_eabfe5a1_174816ignoreE:
	.zero		1
	.type		_ZN40_INTERNAL_278497dd_4_k_cu_eabfe5a1_174814cute7productE,@object
	.size		_ZN40_INTERNAL_278497dd_4_k_cu_eabfe5a1_174814cute7productE,(_ZN40_INTERNAL_278497dd_4_k_cu_eabfe5a1_174814cuda3std3__45__cpo3endE - _ZN40_INTERNAL_278497dd_4_k_cu_eabfe5a1_174814cute7productE)
_ZN40_INTERNAL_278497dd_4_k_cu_eabfe5a1_174814cute7productE:
	.zero		1
	.type		_ZN40_INTERNAL_278497dd_4_k_cu_eabfe5a1_174814cuda3std3__45__cpo3endE,@object
	.size		_ZN40_INTERNAL_278497dd_4_k_cu_eabfe5a1_174814cuda3std3__45__cpo3endE,(_ZN40_INTERNAL_278497dd_4_k_cu_eabfe5a1_174814cuda3std3__419piecewise_constructE - _ZN40_INTERNAL_278497dd_4_k_cu_eabfe5a1_174814cuda3std3__45__cpo3endE)
_ZN40_INTERNAL_278497dd_4_k_cu_eabfe5a1_174814cuda3std3__45__cpo3endE:
	.zero		1
	.type		_ZN40_INTERNAL_278497dd_4_k_cu_eabfe5a1_174814cuda3std3__419piecewise_constructE,@object
	.size		_ZN40_INTERNAL_278497dd_4_k_cu_eabfe5a1_174814cuda3std3__419piecewise_constructE,(_ZN40_INTERNAL_278497dd_4_k_cu_eabfe5a1_174814cuda3std3__45__cpo4cendE - _ZN40_INTERNAL_278497dd_4_k_cu_eabfe5a1_174814cuda3std3__419piecewise_constructE)
_ZN40_INTERNAL_278497dd_4_k_cu_eabfe5a1_174814cuda3std3__419piecewise_constructE:
	.zero		1
	.type		_ZN40_INTERNAL_278497dd_4_k_cu_eabfe5a1_174814cuda3std3__45__cpo4cendE,@object
	.size		_ZN40_INTERNAL_278497dd_4_k_cu_eabfe5a1_174814cuda3std3__45__cpo4cendE,(_ZN40_INTERNAL_278497dd_4_k_cu_eabfe5a1_174814cuda3std6ranges3__45__cpo4swapE - _ZN40_INTERNAL_278497dd_4_k_cu_eabfe5a1_174814cuda3std3__45__cpo4cendE)
_ZN40_INTERNAL_278497dd_4_k_cu_eabfe5a1_174814cuda3std3__45__cpo4cendE:
	.zero		1
	.type		_ZN40_INTERNAL_278497dd_4_k_cu_eabfe5a1_174814cuda3std6ranges3__45__cpo4swapE,@object
	.size		_ZN40_INTERNAL_278497dd_4_k_cu_eabfe5a1_174814cuda3std6ranges3__45__cpo4swapE,(.L_10 - _ZN40_INTERNAL_278497dd_4_k_cu_eabfe5a1_174814cuda3std6ranges3__45__cpo4swapE)
_ZN40_INTERNAL_278497dd_4_k_cu_eabfe5a1_174814cuda3std6ranges3__45__cpo4swapE:
	.zero		1
.L_10:


//--------------------- .nv.constant0._ZN7cutlass13device_kernelINS_4gemm6kernel13GemmUniversalIN4cute5tupleIJiiiiEEENS1_10collective13CollectiveMmaINS1_35MainloopSm100TmaUmmaWarpSpecializedILi35ELi2ELi4ENS5_IJNS4_1CILi4EEENSA_ILi1EEESC_EEEEENS5_IJNSA_ILi128EEENSA_ILi64EEENSA_ILi32EEEEEENS_6half_tENS5_IJlSC_lEEESJ_SK_NS4_8TiledMMAINS4_8MMA_AtomIJNS4_26SM100_MMA_F16BF16_2x1SM_SSISJ_SJ_fLi128ELi64ELNS4_4UMMA5MajorE0ELSP_0ELNSO_7ScaleInE0ELSQ_0EEEEEENS4_6LayoutINS5_IJSC_SC_SC_EEENS5_IJNSA_ILi0EEESV_SV_EEEEENS5_IJNS4_10UnderscoreESY_SY_EEEEENS4_18SM100_TMA_2SM_LOADENS4_14ComposedLayoutINS4_7SwizzleILi2ELi4ELi3EEENS4_18smem_ptr_flag_bitsILi16EEENST_INS5_IJNSA_ILi8EEESH_EEENS5_IJSH_SC_EEEEEEEvNS4_8identityENS4_28SM100_TMA_2SM_LOAD_MULTICASTES1B_vS1C_EENS_8epilogue10collective18CollectiveEpilogueINS1F_23Sm100TmaWarpSpecializedILi3ELi2ELi16ELb1ELb0EEEJNS5_IJSG_SG_SH_EEENS5_IJNST_ISG_SC_EENST_INS5_IJNSA_ILi16EEENSA_ILi2EEEEEENS5_IJSC_SH_EEEEEEEESJ_SK_SJ_SK_NS1F_6fusion15FusionCallbacksIS1J_NS1S_17LinearCombinationISJ_fSJ_fLNS_15FloatRoundStyleE2EEES1K_S1R_JEEENS4_5SM1004TMEM4LOAD26SM100_TMEM_LOAD_32dp32b16xENS4_13SM90_TMA_LOADENS12_INS13_ILi1ELi4ELi3EEES16_NST_INS5_IJS17_S1M_EEENS5_IJS1M_SC_EEEEEEENS4_39AutoVectorizingCopyWithAssumedAlignmentILi128EEENS4_14SM90_TMA_STOREES27_S29_S29_EEEvvEEEEvNT_6ParamsE --------------------------
	.section	.nv.constant0._ZN7cutlass13device_kernelINS_4gemm6kernel13GemmUniversalIN4cute5tupleIJiiiiEEENS1_10collective13CollectiveMmaINS1_35MainloopSm100TmaUmmaWarpSpecializedILi35ELi2ELi4ENS5_IJNS4_1CILi4EEENSA_ILi1EEESC_EEEEENS5_IJNSA_ILi128EEENSA_ILi64EEENSA_ILi32EEEEEENS_6half_tENS5_IJlSC_lEEESJ_SK_NS4_8TiledMMAINS4_8MMA_AtomIJNS4_26SM100_MMA_F16BF16_2x1SM_SSISJ_SJ_fLi128ELi64ELNS4_4UMMA5MajorE0ELSP_0ELNSO_7ScaleInE0ELSQ_0EEEEEENS4_6LayoutINS5_IJSC_SC_SC_EEENS5_IJNSA_ILi0EEESV_SV_EEEEENS5_IJNS4_10UnderscoreESY_SY_EEEEENS4_18SM100_TMA_2SM_LOADENS4_14ComposedLayoutINS4_7SwizzleILi2ELi4ELi3EEENS4_18smem_ptr_flag_bitsILi16EEENST_INS5_IJNSA_ILi8EEESH_EEENS5_IJSH_SC_EEEEEEEvNS4_8identityENS4_28SM100_TMA_2SM_LOAD_MULTICASTES1B_vS1C_EENS_8epilogue10collective18CollectiveEpilogueINS1F_23Sm100TmaWarpSpecializedILi3ELi2ELi16ELb1ELb0EEEJNS5_IJSG_SG_SH_EEENS5_IJNST_ISG_SC_EENST_INS5_IJNSA_ILi16EEENSA_ILi2EEEEEENS5_IJSC_SH_EEEEEEEESJ_SK_SJ_SK_NS1F_6fusion15FusionCallbacksIS1J_NS1S_17LinearCombinationISJ_fSJ_fLNS_15FloatRoundStyleE2EEES1K_S1R_JEEENS4_5SM1004TMEM4LOAD26SM100_TMEM_LOAD_32dp32b16xENS4_13SM90_TMA_LOADENS12_INS13_ILi1ELi4ELi3EEES16_NST_INS5_IJS17_S1M_EEENS5_IJS1M_SC_EEEEEEENS4_39AutoVectorizingCopyWithAssumedAlignmentILi128EEENS4_14SM90_TMA_STOREES27_S29_S29_EEEvvEEEEvNT_6ParamsE,"a",@progbits
	.sectionflags	@""
	.align	4
.nv.constant0._ZN7cutlass13device_kernelINS_4gemm6kernel13GemmUniversalIN4cute5tupleIJiiiiEEENS1_10collective13CollectiveMmaINS1_35MainloopSm100TmaUmmaWarpSpecializedILi35ELi2ELi4ENS5_IJNS4_1CILi4EEENSA_ILi1EEESC_EEEEENS5_IJNSA_ILi128EEENSA_ILi64EEENSA_ILi32EEEEEENS_6half_tENS5_IJlSC_lEEESJ_SK_NS4_8TiledMMAINS4_8MMA_AtomIJNS4_26SM100_MMA_F16BF16_2x1SM_SSISJ_SJ_fLi128ELi64ELNS4_4UMMA5MajorE0ELSP_0ELNSO_7ScaleInE0ELSQ_0EEEEEENS4_6LayoutINS5_IJSC_SC_SC_EEENS5_IJNSA_ILi0EEESV_SV_EEEEENS5_IJNS4_10UnderscoreESY_SY_EEEEENS4_18SM100_TMA_2SM_LOADENS4_14ComposedLayoutINS4_7SwizzleILi2ELi4ELi3EEENS4_18smem_ptr_flag_bitsILi16EEENST_INS5_IJNSA_ILi8EEESH_EEENS5_IJSH_SC_EEEEEEEvNS4_8identityENS4_28SM100_TMA_2SM_LOAD_MULTICASTES1B_vS1C_EENS_8epilogue10collective18CollectiveEpilogueINS1F_23Sm100TmaWarpSpecializedILi3ELi2ELi16ELb1ELb0EEEJNS5_IJSG_SG_SH_EEENS5_IJNST_ISG_SC_EENST_INS5_IJNSA_ILi16EEENSA_ILi2EEEEEENS5_IJSC_SH_EEEEEEEESJ_SK_SJ_SK_NS1F_6fusion15FusionCallbacksIS1J_NS1S_17LinearCombinationISJ_fSJ_fLNS_15FloatRoundStyleE2EEES1K_S1R_JEEENS4_5SM1004TMEM4LOAD26SM100_TMEM_LOAD_32dp32b16xENS4_13SM90_TMA_LOADENS12_INS13_ILi1ELi4ELi3EEES16_NST_INS5_IJS17_S1M_EEENS5_IJS1M_SC_EEEEEEENS4_39AutoVectorizingCopyWithAssumedAlignmentILi128EEENS4_14SM90_TMA_STOREES27_S29_S29_EEEvvEEEEvNT_6ParamsE:
	.zero		2944


//--------------------- SYMBOLS --------------------------

	.type		.nv.reservedSmem.offset0,@object
	.size		.nv.reservedSmem.offset0,0x4
	.type		.nv.reservedSmem.cap,@object
	.size		.nv.reservedSmem.cap,0x4
	.type		__assertfail,@function
